//
// Generated by NVIDIA NVVM Compiler
//
// Compiler Build ID: CL-36424714
// Cuda compilation tools, release 13.0, V13.0.88
// Based on NVVM 20.0.0
//

.version 9.0
.target sm_100
.address_size 64

	// .globl	_ZN3cub18CUB_300001_SM_10006detail11EmptyKernelIvEEvv
.global .align 1 .b8 _ZN34_INTERNAL_1980d508_4_k_cu_cee17beb4cuda3std3__45__cpo5beginE[1];
.global .align 1 .b8 _ZN34_INTERNAL_1980d508_4_k_cu_cee17beb4cuda3std3__45__cpo3endE[1];
.global .align 1 .b8 _ZN34_INTERNAL_1980d508_4_k_cu_cee17beb4cuda3std3__45__cpo6cbeginE[1];
.global .align 1 .b8 _ZN34_INTERNAL_1980d508_4_k_cu_cee17beb4cuda3std3__45__cpo4cendE[1];
.global .align 1 .b8 _ZN34_INTERNAL_1980d508_4_k_cu_cee17beb4cuda3std3__45__cpo6rbeginE[1];
.global .align 1 .b8 _ZN34_INTERNAL_1980d508_4_k_cu_cee17beb4cuda3std3__45__cpo4rendE[1];
.global .align 1 .b8 _ZN34_INTERNAL_1980d508_4_k_cu_cee17beb4cuda3std3__45__cpo7crbeginE[1];
.global .align 1 .b8 _ZN34_INTERNAL_1980d508_4_k_cu_cee17beb4cuda3std3__45__cpo5crendE[1];
.global .align 1 .b8 _ZN34_INTERNAL_1980d508_4_k_cu_cee17beb4cuda3std3__436_GLOBAL__N__1980d508_4_k_cu_cee17beb6ignoreE[1];
.global .align 1 .b8 _ZN34_INTERNAL_1980d508_4_k_cu_cee17beb4cuda3std3__419piecewise_constructE[1];
.global .align 1 .b8 _ZN34_INTERNAL_1980d508_4_k_cu_cee17beb4cuda3std3__48in_placeE[1];
.global .align 1 .b8 _ZN34_INTERNAL_1980d508_4_k_cu_cee17beb4cuda3std3__420unreachable_sentinelE[1];
.global .align 1 .b8 _ZN34_INTERNAL_1980d508_4_k_cu_cee17beb4cuda3std3__47nulloptE[1];
.global .align 1 .b8 _ZN34_INTERNAL_1980d508_4_k_cu_cee17beb4cuda3std3__48unexpectE[1];
.global .align 1 .b8 _ZN34_INTERNAL_1980d508_4_k_cu_cee17beb4cuda3std6ranges3__45__cpo4swapE[1];
.global .align 1 .b8 _ZN34_INTERNAL_1980d508_4_k_cu_cee17beb4cuda3std6ranges3__45__cpo9iter_moveE[1];
.global .align 1 .b8 _ZN34_INTERNAL_1980d508_4_k_cu_cee17beb4cuda3std6ranges3__45__cpo5beginE[1];
.global .align 1 .b8 _ZN34_INTERNAL_1980d508_4_k_cu_cee17beb4cuda3std6ranges3__45__cpo3endE[1];
.global .align 1 .b8 _ZN34_INTERNAL_1980d508_4_k_cu_cee17beb4cuda3std6ranges3__45__cpo6cbeginE[1];
.global .align 1 .b8 _ZN34_INTERNAL_1980d508_4_k_cu_cee17beb4cuda3std6ranges3__45__cpo4cendE[1];
.global .align 1 .b8 _ZN34_INTERNAL_1980d508_4_k_cu_cee17beb4cuda3std6ranges3__45__cpo7advanceE[1];
.global .align 1 .b8 _ZN34_INTERNAL_1980d508_4_k_cu_cee17beb4cuda3std6ranges3__45__cpo9iter_swapE[1];
.global .align 1 .b8 _ZN34_INTERNAL_1980d508_4_k_cu_cee17beb4cuda3std6ranges3__45__cpo4nextE[1];
.global .align 1 .b8 _ZN34_INTERNAL_1980d508_4_k_cu_cee17beb4cuda3std6ranges3__45__cpo4prevE[1];
.global .align 1 .b8 _ZN34_INTERNAL_1980d508_4_k_cu_cee17beb4cuda3std6ranges3__45__cpo4dataE[1];
.global .align 1 .b8 _ZN34_INTERNAL_1980d508_4_k_cu_cee17beb4cuda3std6ranges3__45__cpo5cdataE[1];
.global .align 1 .b8 _ZN34_INTERNAL_1980d508_4_k_cu_cee17beb4cuda3std6ranges3__45__cpo4sizeE[1];
.global .align 1 .b8 _ZN34_INTERNAL_1980d508_4_k_cu_cee17beb4cuda3std6ranges3__45__cpo5ssizeE[1];
.global .align 1 .b8 _ZN34_INTERNAL_1980d508_4_k_cu_cee17beb4cuda3std6ranges3__45__cpo8distanceE[1];
.global .align 1 .b8 _ZN34_INTERNAL_1980d508_4_k_cu_cee17beb6thrust24THRUST_300001_SM_1000_NS8cuda_cub3parE[1];
.global .align 1 .b8 _ZN34_INTERNAL_1980d508_4_k_cu_cee17beb6thrust24THRUST_300001_SM_1000_NS8cuda_cub10par_nosyncE[1];
.global .align 1 .b8 _ZN34_INTERNAL_1980d508_4_k_cu_cee17beb6thrust24THRUST_300001_SM_1000_NS6system6detail10sequential3seqE[1];
.global .align 1 .b8 _ZN34_INTERNAL_1980d508_4_k_cu_cee17beb6thrust24THRUST_300001_SM_1000_NS12placeholders2_1E[1];
.global .align 1 .b8 _ZN34_INTERNAL_1980d508_4_k_cu_cee17beb6thrust24THRUST_300001_SM_1000_NS12placeholders2_2E[1];
.global .align 1 .b8 _ZN34_INTERNAL_1980d508_4_k_cu_cee17beb6thrust24THRUST_300001_SM_1000_NS12placeholders2_3E[1];
.global .align 1 .b8 _ZN34_INTERNAL_1980d508_4_k_cu_cee17beb6thrust24THRUST_300001_SM_1000_NS12placeholders2_4E[1];
.global .align 1 .b8 _ZN34_INTERNAL_1980d508_4_k_cu_cee17beb6thrust24THRUST_300001_SM_1000_NS12placeholders2_5E[1];
.global .align 1 .b8 _ZN34_INTERNAL_1980d508_4_k_cu_cee17beb6thrust24THRUST_300001_SM_1000_NS12placeholders2_6E[1];
.global .align 1 .b8 _ZN34_INTERNAL_1980d508_4_k_cu_cee17beb6thrust24THRUST_300001_SM_1000_NS12placeholders2_7E[1];
.global .align 1 .b8 _ZN34_INTERNAL_1980d508_4_k_cu_cee17beb6thrust24THRUST_300001_SM_1000_NS12placeholders2_8E[1];
.global .align 1 .b8 _ZN34_INTERNAL_1980d508_4_k_cu_cee17beb6thrust24THRUST_300001_SM_1000_NS12placeholders2_9E[1];
.global .align 1 .b8 _ZN34_INTERNAL_1980d508_4_k_cu_cee17beb6thrust24THRUST_300001_SM_1000_NS12placeholders3_10E[1];
.global .align 1 .b8 _ZN34_INTERNAL_1980d508_4_k_cu_cee17beb6thrust24THRUST_300001_SM_1000_NS3seqE[1];

.visible .entry _ZN3cub18CUB_300001_SM_10006detail11EmptyKernelIvEEvv()
{


	ret;

}
	// .globl	_ZN3cub18CUB_300001_SM_10006detail8for_each13static_kernelINS2_12policy_hub_t12policy_500_tElNS2_12op_wrapper_tIl17FloydWarshallStepN6thrust24THRUST_300001_SM_1000_NS17counting_iteratorIiNS9_11use_defaultESB_SB_EEEEEEvT0_T1_
.visible .entry _ZN3cub18CUB_300001_SM_10006detail8for_each13static_kernelINS2_12policy_hub_t12policy_500_tElNS2_12op_wrapper_tIl17FloydWarshallStepN6thrust24THRUST_300001_SM_1000_NS17counting_iteratorIiNS9_11use_defaultESB_SB_EEEEEEvT0_T1_(
	.param .u64 _ZN3cub18CUB_300001_SM_10006detail8for_each13static_kernelINS2_12policy_hub_t12policy_500_tElNS2_12op_wrapper_tIl17FloydWarshallStepN6thrust24THRUST_300001_SM_1000_NS17counting_iteratorIiNS9_11use_defaultESB_SB_EEEEEEvT0_T1__param_0,
	.param .align 8 .b8 _ZN3cub18CUB_300001_SM_10006detail8for_each13static_kernelINS2_12policy_hub_t12policy_500_tElNS2_12op_wrapper_tIl17FloydWarshallStepN6thrust24THRUST_300001_SM_1000_NS17counting_iteratorIiNS9_11use_defaultESB_SB_EEEEEEvT0_T1__param_1[24]
)
.maxntid 256
{
	.reg .pred 	%p<16>;
	.reg .b32 	%r<56>;
	.reg .b64 	%rd<32>;

	ld.param.u64 	%rd9, [_ZN3cub18CUB_300001_SM_10006detail8for_each13static_kernelINS2_12policy_hub_t12policy_500_tElNS2_12op_wrapper_tIl17FloydWarshallStepN6thrust24THRUST_300001_SM_1000_NS17counting_iteratorIiNS9_11use_defaultESB_SB_EEEEEEvT0_T1__param_1+8];
	ld.param.u32 	%r30, [_ZN3cub18CUB_300001_SM_10006detail8for_each13static_kernelINS2_12policy_hub_t12policy_500_tElNS2_12op_wrapper_tIl17FloydWarshallStepN6thrust24THRUST_300001_SM_1000_NS17counting_iteratorIiNS9_11use_defaultESB_SB_EEEEEEvT0_T1__param_1];
	ld.param.u64 	%rd10, [_ZN3cub18CUB_300001_SM_10006detail8for_each13static_kernelINS2_12policy_hub_t12policy_500_tElNS2_12op_wrapper_tIl17FloydWarshallStepN6thrust24THRUST_300001_SM_1000_NS17counting_iteratorIiNS9_11use_defaultESB_SB_EEEEEEvT0_T1__param_0];
	ld.param.v2.u32 	{%r31, %r32}, [_ZN3cub18CUB_300001_SM_10006detail8for_each13static_kernelINS2_12policy_hub_t12policy_500_tElNS2_12op_wrapper_tIl17FloydWarshallStepN6thrust24THRUST_300001_SM_1000_NS17counting_iteratorIiNS9_11use_defaultESB_SB_EEEEEEvT0_T1__param_1+16];
	mov.u32 	%r33, %ctaid.x;
	mul.wide.u32 	%rd1, %r33, 512;
	sub.s64 	%rd2, %rd10, %rd1;
	setp.lt.s64 	%p1, %rd2, 512;
	@%p1 bra 	$L__BB1_9;
	cvta.to.global.u64 	%rd3, %rd9;
	mov.u32 	%r45, %tid.x;
	cvt.u32.u64 	%r46, %rd1;
	add.s32 	%r47, %r45, %r46;
	mul.lo.s32 	%r2, %r32, %r31;
	add.s32 	%r3, %r47, %r30;
	rem.s32 	%r4, %r3, %r31;
	add.s32 	%r5, %r3, %r32;
	sub.s32 	%r48, %r5, %r4;
	mul.wide.s32 	%rd23, %r48, 4;
	add.s64 	%rd24, %rd3, %rd23;
	ld.global.u32 	%r6, [%rd24];
	setp.eq.s32 	%p10, %r6, 2147483647;
	mul.wide.s32 	%rd25, %r3, 4;
	add.s64 	%rd4, %rd3, %rd25;
	@%p10 bra 	$L__BB1_5;
	add.s32 	%r49, %r4, %r2;
	mul.wide.s32 	%rd26, %r49, 4;
	add.s64 	%rd27, %rd3, %rd26;
	ld.global.u32 	%r7, [%rd27];
	setp.eq.s32 	%p11, %r7, 2147483647;
	@%p11 bra 	$L__BB1_5;
	add.s32 	%r8, %r7, %r6;
	ld.global.u32 	%r50, [%rd4];
	setp.ge.s32 	%p12, %r8, %r50;
	@%p12 bra 	$L__BB1_5;
	st.global.u32 	[%rd4], %r8;
$L__BB1_5:
	add.s32 	%r51, %r3, 256;
	rem.s32 	%r52, %r51, %r31;
	sub.s32 	%r53, %r5, %r52;
	add.s32 	%r54, %r53, 256;
	add.s32 	%r9, %r52, %r2;
	mul.wide.s32 	%rd28, %r54, 4;
	add.s64 	%rd29, %rd3, %rd28;
	ld.global.u32 	%r10, [%rd29];
	setp.eq.s32 	%p13, %r10, 2147483647;
	@%p13 bra 	$L__BB1_19;
	mul.wide.s32 	%rd30, %r9, 4;
	add.s64 	%rd31, %rd3, %rd30;
	ld.global.u32 	%r11, [%rd31];
	setp.eq.s32 	%p14, %r11, 2147483647;
	@%p14 bra 	$L__BB1_19;
	add.s32 	%r12, %r11, %r10;
	ld.global.u32 	%r55, [%rd4+1024];
	setp.ge.s32 	%p15, %r12, %r55;
	@%p15 bra 	$L__BB1_19;
	st.global.u32 	[%rd4+1024], %r12;
	bra.uni 	$L__BB1_19;
$L__BB1_9:
	cvta.to.global.u64 	%rd5, %rd9;
	mov.u32 	%r16, %tid.x;
	cvt.s64.s32 	%rd6, %rd2;
	cvt.u32.u64 	%r17, %rd1;
	mul.lo.s32 	%r18, %r32, %r31;
	cvt.u64.u32 	%rd11, %r16;
	setp.le.s64 	%p2, %rd6, %rd11;
	@%p2 bra 	$L__BB1_14;
	add.s32 	%r34, %r16, %r17;
	add.s32 	%r19, %r34, %r30;
	rem.s32 	%r20, %r19, %r31;
	add.s32 	%r35, %r19, %r32;
	sub.s32 	%r36, %r35, %r20;
	mul.wide.s32 	%rd12, %r36, 4;
	add.s64 	%rd13, %rd5, %rd12;
	ld.global.u32 	%r21, [%rd13];
	setp.eq.s32 	%p3, %r21, 2147483647;
	@%p3 bra 	$L__BB1_14;
	add.s32 	%r37, %r20, %r18;
	mul.wide.s32 	%rd14, %r37, 4;
	add.s64 	%rd15, %rd5, %rd14;
	ld.global.u32 	%r22, [%rd15];
	setp.eq.s32 	%p4, %r22, 2147483647;
	@%p4 bra 	$L__BB1_14;
	add.s32 	%r23, %r22, %r21;
	mul.wide.s32 	%rd16, %r19, 4;
	add.s64 	%rd7, %rd5, %rd16;
	ld.global.u32 	%r38, [%rd7];
	setp.ge.s32 	%p5, %r23, %r38;
	@%p5 bra 	$L__BB1_14;
	st.global.u32 	[%rd7], %r23;
$L__BB1_14:
	add.s32 	%r24, %r16, 256;
	cvt.u64.u32 	%rd17, %r24;
	setp.le.s64 	%p6, %rd6, %rd17;
	@%p6 bra 	$L__BB1_19;
	add.s32 	%r40, %r24, %r17;
	add.s32 	%r25, %r40, %r30;
	rem.s32 	%r41, %r25, %r31;
	add.s32 	%r42, %r25, %r32;
	sub.s32 	%r43, %r42, %r41;
	add.s32 	%r26, %r41, %r18;
	mul.wide.s32 	%rd18, %r43, 4;
	add.s64 	%rd19, %rd5, %rd18;
	ld.global.u32 	%r27, [%rd19];
	setp.eq.s32 	%p7, %r27, 2147483647;
	@%p7 bra 	$L__BB1_19;
	mul.wide.s32 	%rd20, %r26, 4;
	add.s64 	%rd21, %rd5, %rd20;
	ld.global.u32 	%r28, [%rd21];
	setp.eq.s32 	%p8, %r28, 2147483647;
	@%p8 bra 	$L__BB1_19;
	add.s32 	%r29, %r28, %r27;
	mul.wide.s32 	%rd22, %r25, 4;
	add.s64 	%rd8, %rd5, %rd22;
	ld.global.u32 	%r44, [%rd8];
	setp.ge.s32 	%p9, %r29, %r44;
	@%p9 bra 	$L__BB1_19;
	st.global.u32 	[%rd8], %r29;
$L__BB1_19:
	ret;

}


// ===== COMPILED SASS (sm_100) =====

	.target	sm_100

	.elftype	@"ET_EXEC"


//--------------------- .note.nv.tkinfo           --------------------------
	.section	.note.nv.tkinfo,"",@"SHT_NOTE"
	.sectionflags	@"SHF_NOTE_NV_TKINFO"
	.tkinfo
        /*0018*/ 	.word	0x00000002
        /*0030*/ 	.string	""
        /*0030*/ 	.string	"ptxas"
        /*0030*/ 	.string	"Cuda compilation tools, release 13.0, V13.0.88"
        /*0030*/ 	.string	"Build cuda_13.0.r13.0/compiler.36424714_0"
        /*0030*/ 	.string	"-arch sm_100 -m 64 "



//--------------------- .note.nv.cuinfo           --------------------------
	.section	.note.nv.cuinfo,"",@"SHT_NOTE"
	.sectionflags	@"SHF_NOTE_NV_CUINFO"
        /*0018*/ 	.short	0x0002
        /*001a*/ 	.short	0x0064
        /*001c*/ 	.short	0x0082
	.zero		2


//--------------------- .nv.info                  --------------------------
	.section	.nv.info,"",@"SHT_CUDA_INFO"
	.align	4


	//----- nvinfo : EIATTR_REGCOUNT
	.align		4
        /*0000*/ 	.byte	0x04, 0x2f
        /*0002*/ 	.short	(.L_44 - .L_43)
	.align		4
.L_43:
        /*0004*/ 	.word	index@(_ZN3cub18CUB_300001_SM_10006detail11EmptyKernelIvEEvv)
        /*0008*/ 	.word	0x00000004


	//----- nvinfo : EIATTR_FRAME_SIZE
	.align		4
.L_44:
        /*000c*/ 	.byte	0x04, 0x11
        /*000e*/ 	.short	(.L_46 - .L_45)
	.align		4
.L_45:
        /*0010*/ 	.word	index@(_ZN3cub18CUB_300001_SM_10006detail11EmptyKernelIvEEvv)
        /*0014*/ 	.word	0x00000000


	//----- nvinfo : EIATTR_REGCOUNT
	.align		4
.L_46:
        /*0018*/ 	.byte	0x04, 0x2f
        /*001a*/ 	.short	(.L_48 - .L_47)
	.align		4
.L_47:
        /*001c*/ 	.word	index@(_ZN3cub18CUB_300001_SM_10006detail8for_each13static_kernelINS2_12policy_hub_t12policy_500_tElNS2_12op_wrapper_tIl17FloydWarshallStepN6thrust24THRUST_300001_SM_1000_NS17counting_iteratorIiNS9_11use_defaultESB_SB_EEEEEEvT0_T1_)
        /*0020*/ 	.word	0x00000011


	//----- nvinfo : EIATTR_FRAME_SIZE
	.align		4
.L_48:
        /*0024*/ 	.byte	0x04, 0x11
        /*0026*/ 	.short	(.L_50 - .L_49)
	.align		4
.L_49:
        /*0028*/ 	.word	index@(_ZN3cub18CUB_300001_SM_10006detail8for_each13static_kernelINS2_12policy_hub_t12policy_500_tElNS2_12op_wrapper_tIl17FloydWarshallStepN6thrust24THRUST_300001_SM_1000_NS17counting_iteratorIiNS9_11use_defaultESB_SB_EEEEEEvT0_T1_)
        /*002c*/ 	.word	0x00000000


	//----- nvinfo : EIATTR_MIN_STACK_SIZE
	.align		4
.L_50:
        /*0030*/ 	.byte	0x04, 0x12
        /*0032*/ 	.short	(.L_52 - .L_51)
	.align		4
.L_51:
        /*0034*/ 	.word	index@(_ZN3cub18CUB_300001_SM_10006detail8for_each13static_kernelINS2_12policy_hub_t12policy_500_tElNS2_12op_wrapper_tIl17FloydWarshallStepN6thrust24THRUST_300001_SM_1000_NS17counting_iteratorIiNS9_11use_defaultESB_SB_EEEEEEvT0_T1_)
        /*0038*/ 	.word	0x00000000


	//----- nvinfo : EIATTR_MIN_STACK_SIZE
	.align		4
.L_52:
        /*003c*/ 	.byte	0x04, 0x12
        /*003e*/ 	.short	(.L_54 - .L_53)
	.align		4
.L_53:
        /*0040*/ 	.word	index@(_ZN3cub18CUB_300001_SM_10006detail11EmptyKernelIvEEvv)
        /*0044*/ 	.word	0x00000000
.L_54:


//--------------------- .nv.compat                --------------------------
	.section	.nv.compat,"",@"SHT_CUDA_COMPAT_INFO"
	.align	4
        /*0000*/ 	.byte	0x02, 0x09, 0x00, 0x00, 0x02, 0x02, 0x01, 0x00, 0x02, 0x05, 0x05, 0x00, 0x03, 0x07, 0x01, 0x01
        /*0010*/ 	.byte	0x02, 0x03, 0x00, 0x00, 0x02, 0x06, 0x01, 0x00, 0x04, 0x0b, 0x08, 0x00, 0x09, 0x00, 0x00, 0x00
        /*0020*/ 	.byte	0x00, 0x00, 0x00, 0x00


//--------------------- .nv.info._ZN3cub18CUB_300001_SM_10006detail8for_each13static_kernelINS2_12policy_hub_t12policy_500_tElNS2_12op_wrapper_tIl17FloydWarshallStepN6thrust24THRUST_300001_SM_1000_NS17counting_iteratorIiNS9_11use_defaultESB_SB_EEEEEEvT0_T1_ --------------------------
	.section	.nv.info._ZN3cub18CUB_300001_SM_10006detail8for_each13static_kernelINS2_12policy_hub_t12policy_500_tElNS2_12op_wrapper_tIl17FloydWarshallStepN6thrust24THRUST_300001_SM_1000_NS17counting_iteratorIiNS9_11use_defaultESB_SB_EEEEEEvT0_T1_,"",@"SHT_CUDA_INFO"
	.sectionflags	@""
	.align	4


	//----- nvinfo : EIATTR_CUDA_API_VERSION
	.align		4
        /*0000*/ 	.byte	0x04, 0x37
        /*0002*/ 	.short	(.L_56 - .L_55)
.L_55:
        /*0004*/ 	.word	0x00000082


	//----- nvinfo : EIATTR_KPARAM_INFO
	.align		4
.L_56:
        /*0008*/ 	.byte	0x04, 0x17
        /*000a*/ 	.short	(.L_58 - .L_57)
.L_57:
        /*000c*/ 	.word	0x00000000
        /*0010*/ 	.short	0x0001
        /*0012*/ 	.short	0x0008
        /*0014*/ 	.byte	0x00, 0xf0, 0x61, 0x00


	//----- nvinfo : EIATTR_KPARAM_INFO
	.align		4
.L_58:
        /*0018*/ 	.byte	0x04, 0x17
        /*001a*/ 	.short	(.L_60 - .L_59)
.L_59:
        /*001c*/ 	.word	0x00000000
        /*0020*/ 	.short	0x0000
        /*0022*/ 	.short	0x0000
        /*0024*/ 	.byte	0x00, 0xf0, 0x21, 0x00


	//----- nvinfo : EIATTR_SPARSE_MMA_MASK
	.align		4
.L_60:
        /*0028*/ 	.byte	0x03, 0x50
        /*002a*/ 	.short	0x0000


	//----- nvinfo : EIATTR_MAXREG_COUNT
	.align		4
        /*002c*/ 	.byte	0x03, 0x1b
        /*002e*/ 	.short	0x00ff


	//----- nvinfo : EIATTR_MERCURY_ISA_VERSION
	.align		4
        /*0030*/ 	.byte	0x03, 0x5f
        /*0032*/ 	.short	0x0101


	//----- nvinfo : EIATTR_VRC_CTA_INIT_COUNT
	.align		4
        /*0034*/ 	.byte	0x02, 0x4a
	.zero		1
	.zero		1


	//----- nvinfo : EIATTR_EXIT_INSTR_OFFSETS
	.align		4
        /*0038*/ 	.byte	0x04, 0x1c
        /*003a*/ 	.short	(.L_62 - .L_61)


	//   ....[0]....
.L_61:
        /*003c*/ 	.word	0x000004a0


	//   ....[1]....
        /*0040*/ 	.word	0x000004e0


	//   ....[2]....
        /*0044*/ 	.word	0x00000520


	//   ....[3]....
        /*0048*/ 	.word	0x00000540


	//   ....[4]....
        /*004c*/ 	.word	0x000008c0


	//   ....[5]....
        /*0050*/ 	.word	0x00000ad0


	//   ....[6]....
        /*0054*/ 	.word	0x00000b10


	//   ....[7]....
        /*0058*/ 	.word	0x00000b60


	//   ....[8]....
        /*005c*/ 	.word	0x00000b80


	//----- nvinfo : EIATTR_MAX_THREADS
	.align		4
.L_62:
        /*0060*/ 	.byte	0x04, 0x05
        /*0062*/ 	.short	(.L_64 - .L_63)
.L_63:
        /*0064*/ 	.word	0x00000100
        /*0068*/ 	.word	0x00000001
        /*006c*/ 	.word	0x00000001


	//----- nvinfo : EIATTR_CRS_STACK_SIZE
	.align		4
.L_64:
        /*0070*/ 	.byte	0x04, 0x1e
        /*0072*/ 	.short	(.L_66 - .L_65)
.L_65:
        /*0074*/ 	.word	0x00000000


	//----- nvinfo : EIATTR_CBANK_PARAM_SIZE
	.align		4
.L_66:
        /*0078*/ 	.byte	0x03, 0x19
        /*007a*/ 	.short	0x0020


	//----- nvinfo : EIATTR_PARAM_CBANK
	.align		4
        /*007c*/ 	.byte	0x04, 0x0a
        /*007e*/ 	.short	(.L_68 - .L_67)
	.align		4
.L_67:
        /*0080*/ 	.word	index@(.nv.constant0._ZN3cub18CUB_300001_SM_10006detail8for_each13static_kernelINS2_12policy_hub_t12policy_500_tElNS2_12op_wrapper_tIl17FloydWarshallStepN6thrust24THRUST_300001_SM_1000_NS17counting_iteratorIiNS9_11use_defaultESB_SB_EEEEEEvT0_T1_)
        /*0084*/ 	.short	0x0380
        /*0086*/ 	.short	0x0020


	//----- nvinfo : EIATTR_SW_WAR
	.align		4
.L_68:
        /*0088*/ 	.byte	0x04, 0x36
        /*008a*/ 	.short	(.L_70 - .L_69)
.L_69:
        /*008c*/ 	.word	0x00000008
.L_70:


//--------------------- .nv.info._ZN3cub18CUB_300001_SM_10006detail11EmptyKernelIvEEvv --------------------------
	.section	.nv.info._ZN3cub18CUB_300001_SM_10006detail11EmptyKernelIvEEvv,"",@"SHT_CUDA_INFO"
	.sectionflags	@""
	.align	4


	//----- nvinfo : EIATTR_CUDA_API_VERSION
	.align		4
        /*0000*/ 	.byte	0x04, 0x37
        /*0002*/ 	.short	(.L_72 - .L_71)
.L_71:
        /*0004*/ 	.word	0x00000082


	//----- nvinfo : EIATTR_SPARSE_MMA_MASK
	.align		4
.L_72:
        /*0008*/ 	.byte	0x03, 0x50
        /*000a*/ 	.short	0x0000


	//----- nvinfo : EIATTR_MAXREG_COUNT
	.align		4
        /*000c*/ 	.byte	0x03, 0x1b
        /*000e*/ 	.short	0x00ff


	//----- nvinfo : EIATTR_MERCURY_ISA_VERSION
	.align		4
        /*0010*/ 	.byte	0x03, 0x5f
        /*0012*/ 	.short	0x0101


	//----- nvinfo : EIATTR_VRC_CTA_INIT_COUNT
	.align		4
        /*0014*/ 	.byte	0x02, 0x4a
	.zero		1
	.zero		1


	//----- nvinfo : EIATTR_EXIT_INSTR_OFFSETS
	.align		4
        /*0018*/ 	.byte	0x04, 0x1c
        /*001a*/ 	.short	(.L_74 - .L_73)


	//   ....[0]....
.L_73:
        /*001c*/ 	.word	0x00000010


	//----- nvinfo : EIATTR_SW_WAR
	.align		4
.L_74:
        /*0020*/ 	.byte	0x04, 0x36
        /*0022*/ 	.short	(.L_76 - .L_75)
.L_75:
        /*0024*/ 	.word	0x00000008
.L_76:


//--------------------- .nv.callgraph             --------------------------
	.section	.nv.callgraph,"",@"SHT_CUDA_CALLGRAPH"
	.align	4
	.sectionentsize	8
	.align		4
        /*0000*/ 	.word	0x00000000
	.align		4
        /*0004*/ 	.word	0xffffffff
	.align		4
        /*0008*/ 	.word	0x00000000
	.align		4
        /*000c*/ 	.word	0xfffffffe
	.align		4
        /*0010*/ 	.word	0x00000000
	.align		4
        /*0014*/ 	.word	0xfffffffd
	.align		4
        /*0018*/ 	.word	0x00000000
	.align		4
        /*001c*/ 	.word	0xfffffffc


//--------------------- .nv.constant4             --------------------------
	.section	.nv.constant4,"a",@progbits
	.align	8
	.align		8
.nv.constant4:
        /*0000*/ 	.dword	_ZN34_INTERNAL_1980d508_4_k_cu_cee17beb4cuda3std3__45__cpo5beginE
	.align		8
        /*0008*/ 	.dword	_ZN34_INTERNAL_1980d508_4_k_cu_cee17beb4cuda3std3__45__cpo3endE
	.align		8
        /*0010*/ 	.dword	_ZN34_INTERNAL_1980d508_4_k_cu_cee17beb4cuda3std3__45__cpo6cbeginE
	.align		8
        /*0018*/ 	.dword	_ZN34_INTERNAL_1980d508_4_k_cu_cee17beb4cuda3std3__45__cpo4cendE
	.align		8
        /*0020*/ 	.dword	_ZN34_INTERNAL_1980d508_4_k_cu_cee17beb4cuda3std3__45__cpo6rbeginE
	.align		8
        /*0028*/ 	.dword	_ZN34_INTERNAL_1980d508_4_k_cu_cee17beb4cuda3std3__45__cpo4rendE
	.align		8
        /*0030*/ 	.dword	_ZN34_INTERNAL_1980d508_4_k_cu_cee17beb4cuda3std3__45__cpo7crbeginE
	.align		8
        /*0038*/ 	.dword	_ZN34_INTERNAL_1980d508_4_k_cu_cee17beb4cuda3std3__45__cpo5crendE
	.align		8
        /*0040*/ 	.dword	_ZN34_INTERNAL_1980d508_4_k_cu_cee17beb4cuda3std3__436_GLOBAL__N__1980d508_4_k_cu_cee17beb6ignoreE
	.align		8
        /*0048*/ 	.dword	_ZN34_INTERNAL_1980d508_4_k_cu_cee17beb4cuda3std3__419piecewise_constructE
	.align		8
        /*0050*/ 	.dword	_ZN34_INTERNAL_1980d508_4_k_cu_cee17beb4cuda3std3__48in_placeE
	.align		8
        /*0058*/ 	.dword	_ZN34_INTERNAL_1980d508_4_k_cu_cee17beb4cuda3std3__420unreachable_sentinelE
	.align		8
        /*0060*/ 	.dword	_ZN34_INTERNAL_1980d508_4_k_cu_cee17beb4cuda3std3__47nulloptE
	.align		8
        /*0068*/ 	.dword	_ZN34_INTERNAL_1980d508_4_k_cu_cee17beb4cuda3std3__48unexpectE
	.align		8
        /*0070*/ 	.dword	_ZN34_INTERNAL_1980d508_4_k_cu_cee17beb4cuda3std6ranges3__45__cpo4swapE
	.align		8
        /*0078*/ 	.dword	_ZN34_INTERNAL_1980d508_4_k_cu_cee17beb4cuda3std6ranges3__45__cpo9iter_moveE
	.align		8
        /*0080*/ 	.dword	_ZN34_INTERNAL_1980d508_4_k_cu_cee17beb4cuda3std6ranges3__45__cpo5beginE
	.align		8
        /*0088*/ 	.dword	_ZN34_INTERNAL_1980d508_4_k_cu_cee17beb4cuda3std6ranges3__45__cpo3endE
	.align		8
        /*0090*/ 	.dword	_ZN34_INTERNAL_1980d508_4_k_cu_cee17beb4cuda3std6ranges3__45__cpo6cbeginE
	.align		8
        /*0098*/ 	.dword	_ZN34_INTERNAL_1980d508_4_k_cu_cee17beb4cuda3std6ranges3__45__cpo4cendE
	.align		8
        /*00a0*/ 	.dword	_ZN34_INTERNAL_1980d508_4_k_cu_cee17beb4cuda3std6ranges3__45__cpo7advanceE
	.align		8
        /*00a8*/ 	.dword	_ZN34_INTERNAL_1980d508_4_k_cu_cee17beb4cuda3std6ranges3__45__cpo9iter_swapE
	.align		8
        /*00b0*/ 	.dword	_ZN34_INTERNAL_1980d508_4_k_cu_cee17beb4cuda3std6ranges3__45__cpo4nextE
	.align		8
        /*00b8*/ 	.dword	_ZN34_INTERNAL_1980d508_4_k_cu_cee17beb4cuda3std6ranges3__45__cpo4prevE
	.align		8
        /*00c0*/ 	.dword	_ZN34_INTERNAL_1980d508_4_k_cu_cee17beb4cuda3std6ranges3__45__cpo4dataE
	.align		8
        /*00c8*/ 	.dword	_ZN34_INTERNAL_1980d508_4_k_cu_cee17beb4cuda3std6ranges3__45__cpo5cdataE
	.align		8
        /*00d0*/ 	.dword	_ZN34_INTERNAL_1980d508_4_k_cu_cee17beb4cuda3std6ranges3__45__cpo4sizeE
	.align		8
        /*00d8*/ 	.dword	_ZN34_INTERNAL_1980d508_4_k_cu_cee17beb4cuda3std6ranges3__45__cpo5ssizeE
	.align		8
        /*00e0*/ 	.dword	_ZN34_INTERNAL_1980d508_4_k_cu_cee17beb4cuda3std6ranges3__45__cpo8distanceE
	.align		8
        /*00e8*/ 	.dword	_ZN34_INTERNAL_1980d508_4_k_cu_cee17beb6thrust24THRUST_300001_SM_1000_NS8cuda_cub3parE
	.align		8
        /*00f0*/ 	.dword	_ZN34_INTERNAL_1980d508_4_k_cu_cee17beb6thrust24THRUST_300001_SM_1000_NS8cuda_cub10par_nosyncE
	.align		8
        /*00f8*/ 	.dword	_ZN34_INTERNAL_1980d508_4_k_cu_cee17beb6thrust24THRUST_300001_SM_1000_NS6system6detail10sequential3seqE
	.align		8
        /*0100*/ 	.dword	_ZN34_INTERNAL_1980d508_4_k_cu_cee17beb6thrust24THRUST_300001_SM_1000_NS12placeholders2_1E
	.align		8
        /*0108*/ 	.dword	_ZN34_INTERNAL_1980d508_4_k_cu_cee17beb6thrust24THRUST_300001_SM_1000_NS12placeholders2_2E
	.align		8
        /*0110*/ 	.dword	_ZN34_INTERNAL_1980d508_4_k_cu_cee17beb6thrust24THRUST_300001_SM_1000_NS12placeholders2_3E
	.align		8
        /*0118*/ 	.dword	_ZN34_INTERNAL_1980d508_4_k_cu_cee17beb6thrust24THRUST_300001_SM_1000_NS12placeholders2_4E
	.align		8
        /*0120*/ 	.dword	_ZN34_INTERNAL_1980d508_4_k_cu_cee17beb6thrust24THRUST_300001_SM_1000_NS12placeholders2_5E
	.align		8
        /*0128*/ 	.dword	_ZN34_INTERNAL_1980d508_4_k_cu_cee17beb6thrust24THRUST_300001_SM_1000_NS12placeholders2_6E
	.align		8
        /*0130*/ 	.dword	_ZN34_INTERNAL_1980d508_4_k_cu_cee17beb6thrust24THRUST_300001_SM_1000_NS12placeholders2_7E
	.align		8
        /*0138*/ 	.dword	_ZN34_INTERNAL_1980d508_4_k_cu_cee17beb6thrust24THRUST_300001_SM_1000_NS12placeholders2_8E
	.align		8
        /*0140*/ 	.dword	_ZN34_INTERNAL_1980d508_4_k_cu_cee17beb6thrust24THRUST_300001_SM_1000_NS12placeholders2_9E
	.align		8
        /*0148*/ 	.dword	_ZN34_INTERNAL_1980d508_4_k_cu_cee17beb6thrust24THRUST_300001_SM_1000_NS12placeholders3_10E
	.align		8
        /*0150*/ 	.dword	_ZN34_INTERNAL_1980d508_4_k_cu_cee17beb6thrust24THRUST_300001_SM_1000_NS3seqE


//--------------------- .text._ZN3cub18CUB_300001_SM_10006detail8for_each13static_kernelINS2_12policy_hub_t12policy_500_tElNS2_12op_wrapper_tIl17FloydWarshallStepN6thrust24THRUST_300001_SM_1000_NS17counting_iteratorIiNS9_11use_defaultESB_SB_EEEEEEvT0_T1_ --------------------------
	.section	.text._ZN3cub18CUB_300001_SM_10006detail8for_each13static_kernelINS2_12policy_hub_t12policy_500_tElNS2_12op_wrapper_tIl17FloydWarshallStepN6thrust24THRUST_300001_SM_1000_NS17counting_iteratorIiNS9_11use_defaultESB_SB_EEEEEEvT0_T1_,"ax",@progbits
	.align	128
        .global         _ZN3cub18CUB_300001_SM_10006detail8for_each13static_kernelINS2_12policy_hub_t12policy_500_tElNS2_12op_wrapper_tIl17FloydWarshallStepN6thrust24THRUST_300001_SM_1000_NS17counting_iteratorIiNS9_11use_defaultESB_SB_EEEEEEvT0_T1_
        .type           _ZN3cub18CUB_300001_SM_10006detail8for_each13static_kernelINS2_12policy_hub_t12policy_500_tElNS2_12op_wrapper_tIl17FloydWarshallStepN6thrust24THRUST_300001_SM_1000_NS17counting_iteratorIiNS9_11use_defaultESB_SB_EEEEEEvT0_T1_,@function
        .size           _ZN3cub18CUB_300001_SM_10006detail8for_each13static_kernelINS2_12policy_hub_t12policy_500_tElNS2_12op_wrapper_tIl17FloydWarshallStepN6thrust24THRUST_300001_SM_1000_NS17counting_iteratorIiNS9_11use_defaultESB_SB_EEEEEEvT0_T1_,(.L_x_7 - _ZN3cub18CUB_300001_SM_10006detail8for_each13static_kernelINS2_12policy_hub_t12policy_500_tElNS2_12op_wrapper_tIl17FloydWarshallStepN6thrust24THRUST_300001_SM_1000_NS17counting_iteratorIiNS9_11use_defaultESB_SB_EEEEEEvT0_T1_)
        .other          _ZN3cub18CUB_300001_SM_10006detail8for_each13static_kernelINS2_12policy_hub_t12policy_500_tElNS2_12op_wrapper_tIl17FloydWarshallStepN6thrust24THRUST_300001_SM_1000_NS17counting_iteratorIiNS9_11use_defaultESB_SB_EEEEEEvT0_T1_,@"STO_CUDA_ENTRY STV_DEFAULT"
_ZN3cub18CUB_300001_SM_10006detail8for_each13static_kernelINS2_12policy_hub_t12policy_500_tElNS2_12op_wrapper_tIl17FloydWarshallStepN6thrust24THRUST_300001_SM_1000_NS17counting_iteratorIiNS9_11use_defaultESB_SB_EEEEEEvT0_T1_:
.text._ZN3cub18CUB_300001_SM_10006detail8for_each13static_kernelINS2_12policy_hub_t12policy_500_tElNS2_12op_wrapper_tIl17FloydWarshallStepN6thrust24THRUST_300001_SM_1000_NS17counting_iteratorIiNS9_11use_defaultESB_SB_EEEEEEvT0_T1_:
[----:B------:R-:W-:Y:S08]  /*0000*/  LDC R1, c[0x0][0x37c] ;  /* 0x0000df00ff017b82 */ /* 0x000ff00000000800 */
[----:B------:R-:W0:Y:S01]  /*0010*/  S2UR UR4, SR_CTAID.X ;  /* 0x00000000000479c3 */ /* 0x000e220000002500 */
[----:B------:R-:W1:Y:S01]  /*0020*/  LDCU.64 UR6, c[0x0][0x380] ;  /* 0x00007000ff0677ac */ /* 0x000e620008000a00 */
[----:B------:R-:W2:Y:S01]  /*0030*/  LDCU.64 UR8, c[0x0][0x358] ;  /* 0x00006b00ff0877ac */ /* 0x000ea20008000a00 */
[----:B0-----:R-:W-:-:S04]  /*0040*/  UIMAD.WIDE.U32 UR4, UR4, 0x200, URZ ;  /* 0x00000200040478a5 */ /* 0x001fc8000f8e00ff */
[----:B-1----:R-:W-:-:S04]  /*0050*/  UIADD3 UR6, UP0, UPT, -UR4, UR6, URZ ;  /* 0x0000000604067290 */ /* 0x002fc8000ff1e1ff */
[----:B------:R-:W-:Y:S02]  /*0060*/  UIADD3.X UR7, UPT, UPT, ~UR5, UR7, URZ, UP0, !UPT ;  /* 0x0000000705077290 */ /* 0x000fe400087fe5ff */
[----:B------:R-:W-:-:S04]  /*0070*/  UISETP.GE.U32.AND UP0, UPT, UR6, 0x200, UPT ;  /* 0x000002000600788c */ /* 0x000fc8000bf06070 */
[----:B------:R-:W-:-:S09]  /*0080*/  UISETP.GE.AND.EX UP0, UPT, UR7, URZ, UPT, UP0 ;  /* 0x000000ff0700728c */ /* 0x000fd2000bf06300 */
[----:B--2---:R-:W-:Y:S05]  /*0090*/  BRA.U !UP0, `(.L_x_0) ;  /* 0x00000005082c7547 */ /* 0x004fea000b800000 */
[----:B------:R-:W0:Y:S01]  /*00a0*/  LDC R0, c[0x0][0x398] ;  /* 0x0000e600ff007b82 */ /* 0x000e220000000800 */
[----:B------:R-:W1:Y:S07]  /*00b0*/  S2R R5, SR_TID.X ;  /* 0x0000000000057919 */ /* 0x000e6e0000002100 */
[----:B------:R-:W1:Y:S01]  /*00c0*/  LDC R8, c[0x0][0x388] ;  /* 0x0000e200ff087b82 */ /* 0x000e620000000800 */
[-C--:B0-----:R-:W-:Y:S02]  /*00d0*/  IABS R4, R0.reuse ;  /* 0x0000000000047213 */ /* 0x081fe40000000000 */
[----:B------:R-:W-:-:S02]  /*00e0*/  LOP3.LUT R10, RZ, R0, RZ, 0x33, !PT ;  /* 0x00000000ff0a7212 */ /* 0x000fc400078e33ff */
[----:B------:R-:W0:Y:S01]  /*00f0*/  I2F.RP R6, R4 ;  /* 0x0000000400067306 */ /* 0x000e220000209400 */
[----:B-1----:R-:W-:Y:S01]  /*0100*/  IADD3 R5, PT, PT, R5, UR4, R8 ;  /* 0x0000000405057c10 */ /* 0x002fe2000fffe008 */
[----:B------:R-:W1:Y:S03]  /*0110*/  LDCU UR4, c[0x0][0x39c] ;  /* 0x00007380ff0477ac */ /* 0x000e660008000800 */
[----:B------:R-:W-:Y:S02]  /*0120*/  IABS R9, R5 ;  /* 0x0000000500097213 */ /* 0x000fe40000000000 */
[----:B------:R-:W-:Y:S01]  /*0130*/  ISETP.GE.AND P1, PT, R5, RZ, PT ;  /* 0x000000ff0500720c */ /* 0x000fe20003f26270 */
[----:B0-----:R-:W0:Y:S02]  /*0140*/  MUFU.RCP R6, R6 ;  /* 0x0000000600067308 */ /* 0x001e240000001000 */
[----:B0-----:R-:W-:-:S06]  /*0150*/  VIADD R2, R6, 0xffffffe ;  /* 0x0ffffffe06027836 */ /* 0x001fcc0000000000 */
[----:B------:R0:W2:Y:S02]  /*0160*/  F2I.FTZ.U32.TRUNC.NTZ R3, R2 ;  /* 0x0000000200037305 */ /* 0x0000a4000021f000 */
[----:B0-----:R-:W-:Y:S02]  /*0170*/  IMAD.MOV.U32 R2, RZ, RZ, RZ ;  /* 0x000000ffff027224 */ /* 0x001fe400078e00ff */
[----:B--2---:R-:W-:-:S04]  /*0180*/  IMAD.MOV R7, RZ, RZ, -R3 ;  /* 0x000000ffff077224 */ /* 0x004fc800078e0a03 */
[----:B------:R-:W-:-:S04]  /*0190*/  IMAD R7, R7, R4, RZ ;  /* 0x0000000407077224 */ /* 0x000fc800078e02ff */
[----:B------:R-:W-:Y:S01]  /*01a0*/  IMAD.HI.U32 R8, R3, R7, R2 ;  /* 0x0000000703087227 */ /* 0x000fe200078e0002 */
[----:B------:R-:W-:-:S03]  /*01b0*/  MOV R7, R9 ;  /* 0x0000000900077202 */ /* 0x000fc60000000f00 */
[----:B-1----:R-:W-:Y:S02]  /*01c0*/  VIADD R9, R5, UR4 ;  /* 0x0000000405097c36 */ /* 0x002fe40008000000 */
[----:B------:R-:W-:-:S04]  /*01d0*/  IMAD.HI.U32 R3, R8, R7, RZ ;  /* 0x0000000708037227 */ /* 0x000fc800078e00ff */
[----:B------:R-:W-:-:S04]  /*01e0*/  IMAD.MOV R3, RZ, RZ, -R3 ;  /* 0x000000ffff037224 */ /* 0x000fc800078e0a03 */
[C---:B------:R-:W-:Y:S02]  /*01f0*/  IMAD R7, R4.reuse, R3, R7 ;  /* 0x0000000304077224 */ /* 0x040fe400078e0207 */
[----:B------:R-:W0:Y:S03]  /*0200*/  LDC.64 R2, c[0x0][0x390] ;  /* 0x0000e400ff027b82 */ /* 0x000e260000000a00 */
[----:B------:R-:W-:-:S13]  /*0210*/  ISETP.GT.U32.AND P0, PT, R4, R7, PT ;  /* 0x000000070400720c */ /* 0x000fda0003f04070 */
[----:B------:R-:W-:-:S05]  /*0220*/  @!P0 IMAD.IADD R7, R7, 0x1, -R4 ;  /* 0x0000000107078824 */ /* 0x000fca00078e0a04 */
[----:B------:R-:W-:-:S13]  /*0230*/  ISETP.GT.U32.AND P0, PT, R4, R7, PT ;  /* 0x000000070400720c */ /* 0x000fda0003f04070 */
[----:B------:R-:W-:Y:S01]  /*0240*/  @!P0 IMAD.IADD R7, R7, 0x1, -R4 ;  /* 0x0000000107078824 */ /* 0x000fe200078e0a04 */
[----:B------:R-:W-:-:S04]  /*0250*/  ISETP.NE.AND P0, PT, R0, RZ, PT ;  /* 0x000000ff0000720c */ /* 0x000fc80003f05270 */
[----:B------:R-:W-:-:S04]  /*0260*/  @!P1 IADD3 R7, PT, PT, -R7, RZ, RZ ;  /* 0x000000ff07079210 */ /* 0x000fc80007ffe1ff */
[----:B------:R-:W-:-:S05]  /*0270*/  SEL R12, R10, R7, !P0 ;  /* 0x000000070a0c7207 */ /* 0x000fca0004000000 */
[----:B------:R-:W-:-:S04]  /*0280*/  IMAD.IADD R7, R9, 0x1, -R12 ;  /* 0x0000000109077824 */ /* 0x000fc800078e0a0c */
[----:B0-----:R-:W-:-:S05]  /*0290*/  IMAD.WIDE R6, R7, 0x4, R2 ;  /* 0x0000000407067825 */ /* 0x001fca00078e0202 */
[----:B------:R-:W2:Y:S01]  /*02a0*/  LDG.E R14, desc[UR8][R6.64] ;  /* 0x00000008060e7981 */ /* 0x000ea2000c1e1900 */
[----:B------:R-:W-:Y:S01]  /*02b0*/  VIADD R11, R5, 0x100 ;  /* 0x00000100050b7836 */ /* 0x000fe20000000000 */
[----:B------:R-:W-:Y:S04]  /*02c0*/  BSSY.RECONVERGENT B0, `(.L_x_1) ;  /* 0x000001a000007945 */ /* 0x000fe80003800200 */
[----:B------:R-:W-:Y:S02]  /*02d0*/  IABS R13, R11 ;  /* 0x0000000b000d7213 */ /* 0x000fe40000000000 */
[----:B------:R-:W-:-:S03]  /*02e0*/  ISETP.GE.AND P2, PT, R11, RZ, PT ;  /* 0x000000ff0b00720c */ /* 0x000fc60003f46270 */
[----:B------:R-:W-:-:S05]  /*02f0*/  IMAD.HI.U32 R8, R8, R13, RZ ;  /* 0x0000000d08087227 */ /* 0x000fca00078e00ff */
[----:B------:R-:W-:-:S05]  /*0300*/  IADD3 R8, PT, PT, -R8, RZ, RZ ;  /* 0x000000ff08087210 */ /* 0x000fca0007ffe1ff */
[----:B------:R-:W-:-:S05]  /*0310*/  IMAD R13, R4, R8, R13 ;  /* 0x00000008040d7224 */ /* 0x000fca00078e020d */
[----:B------:R-:W-:-:S13]  /*0320*/  ISETP.GT.U32.AND P1, PT, R4, R13, PT ;  /* 0x0000000d0400720c */ /* 0x000fda0003f24070 */
[----:B------:R-:W-:-:S05]  /*0330*/  @!P1 IMAD.IADD R13, R13, 0x1, -R4 ;  /* 0x000000010d0d9824 */ /* 0x000fca00078e0a04 */
[----:B------:R-:W-:-:S13]  /*0340*/  ISETP.GT.U32.AND P1, PT, R4, R13, PT ;  /* 0x0000000d0400720c */ /* 0x000fda0003f24070 */
[----:B------:R-:W-:Y:S02]  /*0350*/  @!P1 IMAD.IADD R13, R13, 0x1, -R4 ;  /* 0x000000010d0d9824 */ /* 0x000fe400078e0a04 */
[----:B------:R-:W-:-:S04]  /*0360*/  IMAD.WIDE R4, R5, 0x4, R2 ;  /* 0x0000000405047825 */ /* 0x000fc800078e0202 */
[----:B------:R-:W-:-:S05]  /*0370*/  @!P2 IMAD.MOV R13, RZ, RZ, -R13 ;  /* 0x000000ffff0da224 */ /* 0x000fca00078e0a0d */
[----:B------:R-:W-:-:S04]  /*0380*/  SEL R10, R10, R13, !P0 ;  /* 0x0000000d0a0a7207 */ /* 0x000fc80004000000 */
[----:B------:R-:W-:-:S05]  /*0390*/  IADD3 R9, PT, PT, R9, 0x100, -R10 ;  /* 0x0000010009097810 */ /* 0x000fca0007ffe80a */
[----:B------:R-:W-:Y:S01]  /*03a0*/  IMAD.WIDE R8, R9, 0x4, R2 ;  /* 0x0000000409087825 */ /* 0x000fe200078e0202 */
[----:B--2---:R-:W-:-:S13]  /*03b0*/  ISETP.NE.AND P0, PT, R14, 0x7fffffff, PT ;  /* 0x7fffffff0e00780c */ /* 0x004fda0003f05270 */
[----:B------:R-:W-:Y:S05]  /*03c0*/  @!P0 BRA `(.L_x_2) ;  /* 0x0000000000248947 */ /* 0x000fea0003800000 */
[----:B------:R-:W-:-:S04]  /*03d0*/  IMAD R7, R0, UR4, R12 ;  /* 0x0000000400077c24 */ /* 0x000fc8000f8e020c */
[----:B------:R-:W-:-:S06]  /*03e0*/  IMAD.WIDE R6, R7, 0x4, R2 ;  /* 0x0000000407067825 */ /* 0x000fcc00078e0202 */
[----:B------:R-:W2:Y:S02]  /*03f0*/  LDG.E R7, desc[UR8][R6.64] ;  /* 0x0000000806077981 */ /* 0x000ea4000c1e1900 */
[----:B--2---:R-:W-:-:S13]  /*0400*/  ISETP.NE.AND P0, PT, R7, 0x7fffffff, PT ;  /* 0x7fffffff0700780c */ /* 0x004fda0003f05270 */
[----:B------:R-:W-:Y:S05]  /*0410*/  @!P0 BRA `(.L_x_2) ;  /* 0x0000000000108947 */ /* 0x000fea0003800000 */
[----:B------:R-:W2:Y:S01]  /*0420*/  LDG.E R6, desc[UR8][R4.64] ;  /* 0x0000000804067981 */ /* 0x000ea2000c1e1900 */
[----:B------:R-:W-:-:S04]  /*0430*/  IADD3 R7, PT, PT, R14, R7, RZ ;  /* 0x000000070e077210 */ /* 0x000fc80007ffe0ff */
[----:B--2---:R-:W-:-:S13]  /*0440*/  ISETP.GE.AND P0, PT, R7, R6, PT ;  /* 0x000000060700720c */ /* 0x004fda0003f06270 */
[----:B------:R0:W-:Y:S02]  /*0450*/  @!P0 STG.E desc[UR8][R4.64], R7 ;  /* 0x0000000704008986 */ /* 0x0001e4000c101908 */
.L_x_2:
[----:B------:R-:W-:Y:S05]  /*0460*/  BSYNC.RECONVERGENT B0 ;  /* 0x0000000000007941 */ /* 0x000fea0003800200 */
.L_x_1:
[----:B------:R-:W2:Y:S01]  /*0470*/  LDG.E R8, desc[UR8][R8.64] ;  /* 0x0000000808087981 */ /* 0x000ea2000c1e1900 */
[----:B0-----:R-:W-:Y:S01]  /*0480*/  IMAD R7, R0, UR4, R10 ;  /* 0x0000000400077c24 */ /* 0x001fe2000f8e020a */
[----:B--2---:R-:W-:-:S13]  /*0490*/  ISETP.NE.AND P0, PT, R8, 0x7fffffff, PT ;  /* 0x7fffffff0800780c */ /* 0x004fda0003f05270 */
[----:B------:R-:W-:Y:S05]  /*04a0*/  @!P0 EXIT ;  /* 0x000000000000894d */ /* 0x000fea0003800000 */
[----:B------:R-:W-:-:S06]  /*04b0*/  IMAD.WIDE R2, R7, 0x4, R2 ;  /* 0x0000000407027825 */ /* 0x000fcc00078e0202 */
[----:B------:R-:W2:Y:S02]  /*04c0*/  LDG.E R3, desc[UR8][R2.64] ;  /* 0x0000000802037981 */ /* 0x000ea4000c1e1900 */
[----:B--2---:R-:W-:-:S13]  /*04d0*/  ISETP.NE.AND P0, PT, R3, 0x7fffffff, PT ;  /* 0x7fffffff0300780c */ /* 0x004fda0003f05270 */
[----:B------:R-:W-:Y:S05]  /*04e0*/  @!P0 EXIT ;  /* 0x000000000000894d */ /* 0x000fea0003800000 */
[----:B------:R-:W2:Y:S01]  /*04f0*/  LDG.E R0, desc[UR8][R4.64+0x400] ;  /* 0x0004000804007981 */ /* 0x000ea2000c1e1900 */
[----:B------:R-:W-:-:S05]  /*0500*/  IMAD.IADD R3, R8, 0x1, R3 ;  /* 0x0000000108037824 */ /* 0x000fca00078e0203 */
[----:B--2---:R-:W-:-:S13]  /*0510*/  ISETP.GE.AND P0, PT, R3, R0, PT ;  /* 0x000000000300720c */ /* 0x004fda0003f06270 */
[----:B------:R-:W-:Y:S05]  /*0520*/  @P0 EXIT ;  /* 0x000000000000094d */ /* 0x000fea0003800000 */
[----:B------:R-:W-:Y:S01]  /*0530*/  STG.E desc[UR8][R4.64+0x400], R3 ;  /* 0x0004000304007986 */ /* 0x000fe2000c101908 */
[----:B------:R-:W-:Y:S05]  /*0540*/  EXIT ;  /* 0x000000000000794d */ /* 0x000fea0003800000 */
.L_x_0:
[----:B------:R-:W0:Y:S01]  /*0550*/  S2R R0, SR_TID.X ;  /* 0x0000000000007919 */ /* 0x000e220000002100 */
[----:B------:R-:W-:Y:S01]  /*0560*/  USHF.R.S32.HI UR7, URZ, 0x1f, UR6 ;  /* 0x0000001fff077899 */ /* 0x000fe20008011406 */
[----:B------:R-:W-:Y:S05]  /*0570*/  BSSY.RECONVERGENT B0, `(.L_x_3) ;  /* 0x0000030000007945 */ /* 0x000fea0003800200 */
[----:B------:R-:W-:Y:S01]  /*0580*/  IMAD.U32 R2, RZ, RZ, UR7 ;  /* 0x00000007ff027e24 */ /* 0x000fe2000f8e00ff */
[----:B0-----:R-:W-:-:S04]  /*0590*/  ISETP.LT.U32.AND P0, PT, R0, UR6, PT ;  /* 0x0000000600007c0c */ /* 0x001fc8000bf01070 */
[----:B------:R-:W-:-:S13]  /*05a0*/  ISETP.GT.AND.EX P0, PT, R2, RZ, PT, P0 ;  /* 0x000000ff0200720c */ /* 0x000fda0003f04300 */
[----:B------:R-:W-:Y:S05]  /*05b0*/  @!P0 BRA `(.L_x_4) ;  /* 0x0000000000ac8947 */ /* 0x000fea0003800000 */
[----:B------:R-:W0:Y:S08]  /*05c0*/  LDC R11, c[0x0][0x398] ;  /* 0x0000e600ff0b7b82 */ /* 0x000e300000000800 */
[----:B------:R-:W1:Y:S08]  /*05d0*/  LDC R5, c[0x0][0x388] ;  /* 0x0000e200ff057b82 */ /* 0x000e700000000800 */
[----:B------:R-:W2:Y:S01]  /*05e0*/  LDC R8, c[0x0][0x39c] ;  /* 0x0000e700ff087b82 */ /* 0x000ea20000000800 */
[----:B0-----:R-:W-:-:S02]  /*05f0*/  IABS R6, R11 ;  /* 0x0000000b00067213 */ /* 0x001fc40000000000 */
[----:B------:R-:W-:Y:S02]  /*0600*/  ISETP.NE.AND P2, PT, R11, RZ, PT ;  /* 0x000000ff0b00720c */ /* 0x000fe40003f45270 */
[----:B------:R-:W0:Y:S01]  /*0610*/  I2F.RP R4, R6 ;  /* 0x0000000600047306 */ /* 0x000e220000209400 */
[----:B-1----:R-:W-:-:S04]  /*0620*/  IADD3 R9, PT, PT, R0, UR4, R5 ;  /* 0x0000000400097c10 */ /* 0x002fc8000fffe005 */
[----:B------:R-:W-:-:S03]  /*0630*/  ISETP.GE.AND P1, PT, R9, RZ, PT ;  /* 0x000000ff0900720c */ /* 0x000fc60003f26270 */
[----:B0-----:R-:W0:Y:S02]  /*0640*/  MUFU.RCP R4, R4 ;  /* 0x0000000400047308 */ /* 0x001e240000001000 */
[----:B0-----:R-:W-:-:S06]  /*0650*/  VIADD R2, R4, 0xffffffe ;  /* 0x0ffffffe04027836 */ /* 0x001fcc0000000000 */
[----:B------:R0:W1:Y:S02]  /*0660*/  F2I.FTZ.U32.TRUNC.NTZ R3, R2 ;  /* 0x0000000200037305 */ /* 0x000064000021f000 */
[----:B0-----:R-:W-:Y:S01]  /*0670*/  IMAD.MOV.U32 R2, RZ, RZ, RZ ;  /* 0x000000ffff027224 */ /* 0x001fe200078e00ff */
[----:B-1----:R-:W-:-:S05]  /*0680*/  IADD3 R7, PT, PT, RZ, -R3, RZ ;  /* 0x80000003ff077210 */ /* 0x002fca0007ffe0ff */
[----:B------:R-:W-:Y:S01]  /*0690*/  IMAD R5, R7, R6, RZ ;  /* 0x0000000607057224 */ /* 0x000fe200078e02ff */
[----:B------:R-:W-:-:S03]  /*06a0*/  IABS R7, R9 ;  /* 0x0000000900077213 */ /* 0x000fc60000000000 */
[----:B------:R-:W-:-:S04]  /*06b0*/  IMAD.HI.U32 R5, R3, R5, R2 ;  /* 0x0000000503057227 */ /* 0x000fc800078e0002 */
[----:B------:R-:W-:-:S04]  /*06c0*/  IMAD.MOV.U32 R3, RZ, RZ, R7 ;  /* 0x000000ffff037224 */ /* 0x000fc800078e0007 */
[----:B------:R-:W-:-:S05]  /*06d0*/  IMAD.HI.U32 R5, R5, R3, RZ ;  /* 0x0000000305057227 */ /* 0x000fca00078e00ff */
[----:B------:R-:W-:-:S05]  /*06e0*/  IADD3 R5, PT, PT, -R5, RZ, RZ ;  /* 0x000000ff05057210 */ /* 0x000fca0007ffe1ff */
[C---:B------:R-:W-:Y:S02]  /*06f0*/  IMAD R3, R6.reuse, R5, R3 ;  /* 0x0000000506037224 */ /* 0x040fe400078e0203 */
[----:B------:R-:W0:Y:S03]  /*0700*/  LDC.64 R4, c[0x0][0x390] ;  /* 0x0000e400ff047b82 */ /* 0x000e260000000a00 */
[----:B------:R-:W-:-:S13]  /*0710*/  ISETP.GT.U32.AND P0, PT, R6, R3, PT ;  /* 0x000000030600720c */ /* 0x000fda0003f04070 */
[----:B------:R-:W-:-:S05]  /*0720*/  @!P0 IMAD.IADD R3, R3, 0x1, -R6 ;  /* 0x0000000103038824 */ /* 0x000fca00078e0a06 */
[----:B------:R-:W-:-:S13]  /*0730*/  ISETP.GT.U32.AND P0, PT, R6, R3, PT ;  /* 0x000000030600720c */ /* 0x000fda0003f04070 */
[----:B------:R-:W-:-:S05]  /*0740*/  @!P0 IMAD.IADD R3, R3, 0x1, -R6 ;  /* 0x0000000103038824 */ /* 0x000fca00078e0a06 */
[----:B------:R-:W-:-:S05]  /*0750*/  MOV R6, R3 ;  /* 0x0000000300067202 */ /* 0x000fca0000000f00 */
[----:B------:R-:W-:Y:S01]  /*0760*/  @!P1 IMAD.MOV R6, RZ, RZ, -R6 ;  /* 0x000000ffff069224 */ /* 0x000fe200078e0a06 */
[----:B------:R-:W-:-:S04]  /*0770*/  @!P2 LOP3.LUT R6, RZ, R11, RZ, 0x33, !PT ;  /* 0x0000000bff06a212 */ /* 0x000fc800078e33ff */
[----:B--2---:R-:W-:-:S05]  /*0780*/  IADD3 R3, PT, PT, -R6, R8, R9 ;  /* 0x0000000806037210 */ /* 0x004fca0007ffe109 */
[----:B0-----:R-:W-:-:S05]  /*0790*/  IMAD.WIDE R2, R3, 0x4, R4 ;  /* 0x0000000403027825 */ /* 0x001fca00078e0204 */
[----:B------:R-:W2:Y:S02]  /*07a0*/  LDG.E R7, desc[UR8][R2.64] ;  /* 0x0000000802077981 */ /* 0x000ea4000c1e1900 */
[----:B--2---:R-:W-:-:S13]  /*07b0*/  ISETP.NE.AND P0, PT, R7, 0x7fffffff, PT ;  /* 0x7fffffff0700780c */ /* 0x004fda0003f05270 */
[----:B------:R-:W-:Y:S05]  /*07c0*/  @!P0 BRA `(.L_x_4) ;  /* 0x0000000000288947 */ /* 0x000fea0003800000 */
[----:B------:R-:W-:-:S04]  /*07d0*/  IMAD R3, R11, R8, R6 ;  /* 0x000000080b037224 */ /* 0x000fc800078e0206 */
[----:B------:R-:W-:-:S05]  /*07e0*/  IMAD.WIDE R2, R3, 0x4, R4 ;  /* 0x0000000403027825 */ /* 0x000fca00078e0204 */
[----:B------:R-:W2:Y:S02]  /*07f0*/  LDG.E R6, desc[UR8][R2.64] ;  /* 0x0000000802067981 */ /* 0x000ea4000c1e1900 */
[----:B--2---:R-:W-:-:S13]  /*0800*/  ISETP.NE.AND P0, PT, R6, 0x7fffffff, PT ;  /* 0x7fffffff0600780c */ /* 0x004fda0003f05270 */
[----:B------:R-:W-:Y:S05]  /*0810*/  @!P0 BRA `(.L_x_4) ;  /* 0x0000000000148947 */ /* 0x000fea0003800000 */
[----:B------:R-:W-:-:S05]  /*0820*/  IMAD.WIDE R4, R9, 0x4, R4 ;  /* 0x0000000409047825 */ /* 0x000fca00078e0204 */
[----:B------:R-:W2:Y:S01]  /*0830*/  LDG.E R2, desc[UR8][R4.64] ;  /* 0x0000000804027981 */ /* 0x000ea2000c1e1900 */
[----:B------:R-:W-:-:S05]  /*0840*/  IMAD.IADD R7, R7, 0x1, R6 ;  /* 0x0000000107077824 */ /* 0x000fca00078e0206 */
[----:B--2---:R-:W-:-:S13]  /*0850*/  ISETP.GE.AND P0, PT, R7, R2, PT ;  /* 0x000000020700720c */ /* 0x004fda0003f06270 */
[----:B------:R0:W-:Y:S02]  /*0860*/  @!P0 STG.E desc[UR8][R4.64], R7 ;  /* 0x0000000704008986 */ /* 0x0001e4000c101908 */
.L_x_4:
[----:B------:R-:W-:Y:S05]  /*0870*/  BSYNC.RECONVERGENT B0 ;  /* 0x0000000000007941 */ /* 0x000fea0003800200 */
.L_x_3:
[----:B------:R-:W-:Y:S01]  /*0880*/  IADD3 R0, PT, PT, R0, 0x100, RZ ;  /* 0x0000010000007810 */ /* 0x000fe20007ffe0ff */
[----:B------:R-:W-:-:S03]  /*0890*/  IMAD.U32 R2, RZ, RZ, UR7 ;  /* 0x00000007ff027e24 */ /* 0x000fc6000f8e00ff */
[----:B------:R-:W-:-:S04]  /*08a0*/  ISETP.LT.U32.AND P0, PT, R0, UR6, PT ;  /* 0x0000000600007c0c */ /* 0x000fc8000bf01070 */
[----:B------:R-:W-:-:S13]  /*08b0*/  ISETP.GT.AND.EX P0, PT, R2, RZ, PT, P0 ;  /* 0x000000ff0200720c */ /* 0x000fda0003f04300 */
[----:B------:R-:W-:Y:S05]  /*08c0*/  @!P0 EXIT ;  /* 0x000000000000894d */ /* 0x000fea0003800000 */
[----:B------:R-:W1:Y:S01]  /*08d0*/  LDC R9, c[0x0][0x398] ;  /* 0x0000e600ff097b82 */ /* 0x000e620000000800 */
[----:B------:R-:W2:Y:S07]  /*08e0*/  LDCU UR6, c[0x0][0x39c] ;  /* 0x00007380ff0677ac */ /* 0x000eae0008000800 */
[----:B0-----:R-:W0:Y:S01]  /*08f0*/  LDC R7, c[0x0][0x388] ;  /* 0x0000e200ff077b82 */ /* 0x001e220000000800 */
[----:B-1----:R-:W-:Y:S02]  /*0900*/  IABS R11, R9 ;  /* 0x00000009000b7213 */ /* 0x002fe40000000000 */
[----:B------:R-:W-:-:S02]  /*0910*/  ISETP.NE.AND P2, PT, R9, RZ, PT ;  /* 0x000000ff0900720c */ /* 0x000fc40003f45270 */
[----:B------:R-:W1:Y:S01]  /*0920*/  I2F.RP R4, R11 ;  /* 0x0000000b00047306 */ /* 0x000e620000209400 */
[----:B0-----:R-:W-:-:S04]  /*0930*/  IADD3 R7, PT, PT, R0, UR4, R7 ;  /* 0x0000000400077c10 */ /* 0x001fc8000fffe007 */
[----:B------:R-:W-:Y:S02]  /*0940*/  IABS R0, R7 ;  /* 0x0000000700007213 */ /* 0x000fe40000000000 */
[----:B------:R-:W-:Y:S01]  /*0950*/  ISETP.GE.AND P1, PT, R7, RZ, PT ;  /* 0x000000ff0700720c */ /* 0x000fe20003f26270 */
[----:B-1----:R-:W0:Y:S02]  /*0960*/  MUFU.RCP R4, R4 ;  /* 0x0000000400047308 */ /* 0x002e240000001000 */
[----:B0-----:R-:W-:-:S06]  /*0970*/  VIADD R5, R4, 0xffffffe ;  /* 0x0ffffffe04057836 */ /* 0x001fcc0000000000 */
[----:B------:R0:W1:Y:S02]  /*0980*/  F2I.FTZ.U32.TRUNC.NTZ R3, R5 ;  /* 0x0000000500037305 */ /* 0x000064000021f000 */
[----:B0-----:R-:W0:Y:S01]  /*0990*/  LDC.64 R4, c[0x0][0x390] ;  /* 0x0000e400ff047b82 */ /* 0x001e220000000a00 */
[----:B-1----:R-:W-:-:S05]  /*09a0*/  IADD3 R2, PT, PT, RZ, -R3, RZ ;  /* 0x80000003ff027210 */ /* 0x002fca0007ffe0ff */
[----:B------:R-:W-:Y:S02]  /*09b0*/  IMAD R13, R2, R11, RZ ;  /* 0x0000000b020d7224 */ /* 0x000fe400078e02ff */
[----:B------:R-:W-:-:S04]  /*09c0*/  IMAD.MOV.U32 R2, RZ, RZ, RZ ;  /* 0x000000ffff027224 */ /* 0x000fc800078e00ff */
[----:B------:R-:W-:-:S04]  /*09d0*/  IMAD.HI.U32 R13, R3, R13, R2 ;  /* 0x0000000d030d7227 */ /* 0x000fc800078e0002 */
[----:B------:R-:W-:-:S04]  /*09e0*/  IMAD.MOV.U32 R2, RZ, RZ, R0 ;  /* 0x000000ffff027224 */ /* 0x000fc800078e0000 */
[----:B------:R-:W-:-:S05]  /*09f0*/  IMAD.HI.U32 R0, R13, R2, RZ ;  /* 0x000000020d007227 */ /* 0x000fca00078e00ff */
[----:B------:R-:W-:-:S05]  /*0a00*/  IADD3 R3, PT, PT, -R0, RZ, RZ ;  /* 0x000000ff00037210 */ /* 0x000fca0007ffe1ff */
[----:B------:R-:W-:-:S05]  /*0a10*/  IMAD R0, R11, R3, R2 ;  /* 0x000000030b007224 */ /* 0x000fca00078e0202 */
[----:B------:R-:W-:-:S13]  /*0a20*/  ISETP.GT.U32.AND P0, PT, R11, R0, PT ;  /* 0x000000000b00720c */ /* 0x000fda0003f04070 */
[----:B------:R-:W-:-:S05]  /*0a30*/  @!P0 IMAD.IADD R0, R0, 0x1, -R11 ;  /* 0x0000000100008824 */ /* 0x000fca00078e0a0b */
[----:B------:R-:W-:-:S13]  /*0a40*/  ISETP.GT.U32.AND P0, PT, R11, R0, PT ;  /* 0x000000000b00720c */ /* 0x000fda0003f04070 */
[----:B------:R-:W-:-:S05]  /*0a50*/  @!P0 IMAD.IADD R0, R0, 0x1, -R11 ;  /* 0x0000000100008824 */ /* 0x000fca00078e0a0b */
[----:B------:R-:W-:Y:S02]  /*0a60*/  @!P1 IADD3 R0, PT, PT, -R0, RZ, RZ ;  /* 0x000000ff00009210 */ /* 0x000fe40007ffe1ff */
[----:B------:R-:W-:-:S04]  /*0a70*/  @!P2 LOP3.LUT R0, RZ, R9, RZ, 0x33, !PT ;  /* 0x00000009ff00a212 */ /* 0x000fc800078e33ff */
[----:B--2---:R-:W-:-:S05]  /*0a80*/  IADD3 R3, PT, PT, -R0, UR6, R7 ;  /* 0x0000000600037c10 */ /* 0x004fca000fffe107 */
[----:B0-----:R-:W-:-:S05]  /*0a90*/  IMAD.WIDE R2, R3, 0x4, R4 ;  /* 0x0000000403027825 */ /* 0x001fca00078e0204 */
[----:B------:R-:W2:Y:S01]  /*0aa0*/  LDG.E R6, desc[UR8][R2.64] ;  /* 0x0000000802067981 */ /* 0x000ea2000c1e1900 */
[----:B------:R-:W-:Y:S01]  /*0ab0*/  IMAD R9, R9, UR6, R0 ;  /* 0x0000000609097c24 */ /* 0x000fe2000f8e0200 */
[----:B--2---:R-:W-:-:S13]  /*0ac0*/  ISETP.NE.AND P0, PT, R6, 0x7fffffff, PT ;  /* 0x7fffffff0600780c */ /* 0x004fda0003f05270 */
[----:B------:R-:W-:Y:S05]  /*0ad0*/  @!P0 EXIT ;  /* 0x000000000000894d */ /* 0x000fea0003800000 */
[----:B------:R-:W-:-:S05]  /*0ae0*/  IMAD.WIDE R2, R9, 0x4, R4 ;  /* 0x0000000409027825 */ /* 0x000fca00078e0204 */
[----:B------:R-:W2:Y:S02]  /*0af0*/  LDG.E R9, desc[UR8][R2.64] ;  /* 0x0000000802097981 */ /* 0x000ea4000c1e1900 */
[----:B--2---:R-:W-:-:S13]  /*0b00*/  ISETP.NE.AND P0, PT, R9, 0x7fffffff, PT ;  /* 0x7fffffff0900780c */ /* 0x004fda0003f05270 */
[----:B------:R-:W-:Y:S05]  /*0b10*/  @!P0 EXIT ;  /* 0x000000000000894d */ /* 0x000fea0003800000 */
[----:B------:R-:W-:-:S05]  /*0b20*/  IMAD.WIDE R2, R7, 0x4, R4 ;  /* 0x0000000407027825 */ /* 0x000fca00078e0204 */
[----:B------:R-:W2:Y:S01]  /*0b30*/  LDG.E R0, desc[UR8][R2.64] ;  /* 0x0000000802007981 */ /* 0x000ea2000c1e1900 */
[----:B------:R-:W-:-:S05]  /*0b40*/  IMAD.IADD R9, R6, 0x1, R9 ;  /* 0x0000000106097824 */ /* 0x000fca00078e0209 */
[----:B--2---:R-:W-:-:S13]  /*0b50*/  ISETP.GE.AND P0, PT, R9, R0, PT ;  /* 0x000000000900720c */ /* 0x004fda0003f06270 */
[----:B------:R-:W-:Y:S05]  /*0b60*/  @P0 EXIT ;  /* 0x000000000000094d */ /* 0x000fea0003800000 */
[----:B------:R-:W-:Y:S01]  /*0b70*/  STG.E desc[UR8][R2.64], R9 ;  /* 0x0000000902007986 */ /* 0x000fe2000c101908 */
[----:B------:R-:W-:Y:S05]  /*0b80*/  EXIT ;  /* 0x000000000000794d */ /* 0x000fea0003800000 */
.L_x_5:
[----:B------:R-:W-:-:S00]  /*0b90*/  BRA `(.L_x_5) ;  /* 0xfffffffc00fc7947 */ /* 0x000fc0000383ffff */
[----:B------:R-:W-:-:S00]  /*0ba0*/  NOP ;  /* 0x0000000000007918 */ /* 0x000fc00000000000 */
        /* <DEDUP_REMOVED lines=13> */
.L_x_7:


//--------------------- .text._ZN3cub18CUB_300001_SM_10006detail11EmptyKernelIvEEvv --------------------------
	.section	.text._ZN3cub18CUB_300001_SM_10006detail11EmptyKernelIvEEvv,"ax",@progbits
	.align	128
        .global         _ZN3cub18CUB_300001_SM_10006detail11EmptyKernelIvEEvv
        .type           _ZN3cub18CUB_300001_SM_10006detail11EmptyKernelIvEEvv,@function
        .size           _ZN3cub18CUB_300001_SM_10006detail11EmptyKernelIvEEvv,(.L_x_8 - _ZN3cub18CUB_300001_SM_10006detail11EmptyKernelIvEEvv)
        .other          _ZN3cub18CUB_300001_SM_10006detail11EmptyKernelIvEEvv,@"STO_CUDA_ENTRY STV_DEFAULT"
_ZN3cub18CUB_300001_SM_10006detail11EmptyKernelIvEEvv:
.text._ZN3cub18CUB_300001_SM_10006detail11EmptyKernelIvEEvv:
[----:B------:R-:W-:Y:S01]  /*0000*/  LDC R1, c[0x0][0x37c] ;  /* 0x0000df00ff017b82 */ /* 0x000fe20000000800 */
[----:B------:R-:W-:Y:S05]  /*0010*/  EXIT ;  /* 0x000000000000794d */ /* 0x000fea0003800000 */
.L_x_6:
        /* <DEDUP_REMOVED lines=14> */
.L_x_8:


//--------------------- .nv.shared.reserved.0     --------------------------
	.section	.nv.shared.reserved.0,"aw",@nobits
	.weak		__nv_reservedSMEM_offset_0_alias
	.size		__nv_reservedSMEM_offset_0_alias, 0, 64
	.other		__nv_reservedSMEM_offset_0_alias,@"STO_CUDA_RESERVED_SHARED STV_DEFAULT"
__nv_reservedSMEM_offset_0_alias:
	.zero		0
	.zero		64


//--------------------- .nv.global                --------------------------
	.section	.nv.global,"aw",@nobits
.nv.global:
	.type		_ZN34_INTERNAL_1980d508_4_k_cu_cee17beb6thrust24THRUST_300001_SM_1000_NS3seqE,@object
	.size		_ZN34_INTERNAL_1980d508_4_k_cu_cee17beb6thrust24THRUST_300001_SM_1000_NS3seqE,(_ZN34_INTERNAL_1980d508_4_k_cu_cee17beb4cuda3std3__48in_placeE - _ZN34_INTERNAL_1980d508_4_k_cu_cee17beb6thrust24THRUST_300001_SM_1000_NS3seqE)
_ZN34_INTERNAL_1980d508_4_k_cu_cee17beb6thrust24THRUST_300001_SM_1000_NS3seqE:
	.zero		1
	.type		_ZN34_INTERNAL_1980d508_4_k_cu_cee17beb4cuda3std3__48in_placeE,@object
	.size		_ZN34_INTERNAL_1980d508_4_k_cu_cee17beb4cuda3std3__48in_placeE,(_ZN34_INTERNAL_1980d508_4_k_cu_cee17beb4cuda3std6ranges3__45__cpo4sizeE - _ZN34_INTERNAL_1980d508_4_k_cu_cee17beb4cuda3std3__48in_placeE)
_ZN34_INTERNAL_1980d508_4_k_cu_cee17beb4cuda3std3__48in_placeE:
	.zero		1
	.type		_ZN34_INTERNAL_1980d508_4_k_cu_cee17beb4cuda3std6ranges3__45__cpo4sizeE,@object
	.size		_ZN34_INTERNAL_1980d508_4_k_cu_cee17beb4cuda3std6ranges3__45__cpo4sizeE,(_ZN34_INTERNAL_1980d508_4_k_cu_cee17beb6thrust24THRUST_300001_SM_1000_NS12placeholders2_3E - _ZN34_INTERNAL_1980d508_4_k_cu_cee17beb4cuda3std6ranges3__45__cpo4sizeE)
_ZN34_INTERNAL_1980d508_4_k_cu_cee17beb4cuda3std6ranges3__45__cpo4sizeE:
	.zero		1
	.type		_ZN34_INTERNAL_1980d508_4_k_cu_cee17beb6thrust24THRUST_300001_SM_1000_NS12placeholders2_3E,@object
	.size		_ZN34_INTERNAL_1980d508_4_k_cu_cee17beb6thrust24THRUST_300001_SM_1000_NS12placeholders2_3E,(_ZN34_INTERNAL_1980d508_4_k_cu_cee17beb4cuda3std3__45__cpo6cbeginE - _ZN34_INTERNAL_1980d508_4_k_cu_cee17beb6thrust24THRUST_300001_SM_1000_NS12placeholders2_3E)
_ZN34_INTERNAL_1980d508_4_k_cu_cee17beb6thrust24THRUST_300001_SM_1000_NS12placeholders2_3E:
	.zero		1
	.type		_ZN34_INTERNAL_1980d508_4_k_cu_cee17beb4cuda3std3__45__cpo6cbeginE,@object
	.size		_ZN34_INTERNAL_1980d508_4_k_cu_cee17beb4cuda3std3__45__cpo6cbeginE,(_ZN34_INTERNAL_1980d508_4_k_cu_cee17beb4cuda3std6ranges3__45__cpo6cbeginE - _ZN34_INTERNAL_1980d508_4_k_cu_cee17beb4cuda3std3__45__cpo6cbeginE)
_ZN34_INTERNAL_1980d508_4_k_cu_cee17beb4cuda3std3__45__cpo6cbeginE:
	.zero		1
	.type		_ZN34_INTERNAL_1980d508_4_k_cu_cee17beb4cuda3std6ranges3__45__cpo6cbeginE,@object
	.size		_ZN34_INTERNAL_1980d508_4_k_cu_cee17beb4cuda3std6ranges3__45__cpo6cbeginE,(_ZN34_INTERNAL_1980d508_4_k_cu_cee17beb6thrust24THRUST_300001_SM_1000_NS12placeholders2_7E - _ZN34_INTERNAL_1980d508_4_k_cu_cee17beb4cuda3std6ranges3__45__cpo6cbeginE)
_ZN34_INTERNAL_1980d508_4_k_cu_cee17beb4cuda3std6ranges3__45__cpo6cbeginE:
	.zero		1
	.type		_ZN34_INTERNAL_1980d508_4_k_cu_cee17beb6thrust24THRUST_300001_SM_1000_NS12placeholders2_7E,@object
	.size		_ZN34_INTERNAL_1980d508_4_k_cu_cee17beb6thrust24THRUST_300001_SM_1000_NS12placeholders2_7E,(_ZN34_INTERNAL_1980d508_4_k_cu_cee17beb4cuda3std3__45__cpo7crbeginE - _ZN34_INTERNAL_1980d508_4_k_cu_cee17beb6thrust24THRUST_300001_SM_1000_NS12placeholders2_7E)
_ZN34_INTERNAL_1980d508_4_k_cu_cee17beb6thrust24THRUST_300001_SM_1000_NS12placeholders2_7E:
	.zero		1
	.type		_ZN34_INTERNAL_1980d508_4_k_cu_cee17beb4cuda3std3__45__cpo7crbeginE,@object
	.size		_ZN34_INTERNAL_1980d508_4_k_cu_cee17beb4cuda3std3__45__cpo7crbeginE,(_ZN34_INTERNAL_1980d508_4_k_cu_cee17beb4cuda3std6ranges3__45__cpo4nextE - _ZN34_INTERNAL_1980d508_4_k_cu_cee17beb4cuda3std3__45__cpo7crbeginE)
_ZN34_INTERNAL_1980d508_4_k_cu_cee17beb4cuda3std3__45__cpo7crbeginE:
	.zero		1
	.type		_ZN34_INTERNAL_1980d508_4_k_cu_cee17beb4cuda3std6ranges3__45__cpo4nextE,@object
	.size		_ZN34_INTERNAL_1980d508_4_k_cu_cee17beb4cuda3std6ranges3__45__cpo4nextE,(_ZN34_INTERNAL_1980d508_4_k_cu_cee17beb4cuda3std6ranges3__45__cpo4swapE - _ZN34_INTERNAL_1980d508_4_k_cu_cee17beb4cuda3std6ranges3__45__cpo4nextE)
_ZN34_INTERNAL_1980d508_4_k_cu_cee17beb4cuda3std6ranges3__45__cpo4nextE:
	.zero		1
	.type		_ZN34_INTERNAL_1980d508_4_k_cu_cee17beb4cuda3std6ranges3__45__cpo4swapE,@object
	.size		_ZN34_INTERNAL_1980d508_4_k_cu_cee17beb4cuda3std6ranges3__45__cpo4swapE,(_ZN34_INTERNAL_1980d508_4_k_cu_cee17beb6thrust24THRUST_300001_SM_1000_NS8cuda_cub10par_nosyncE - _ZN34_INTERNAL_1980d508_4_k_cu_cee17beb4cuda3std6ranges3__45__cpo4swapE)
_ZN34_INTERNAL_1980d508_4_k_cu_cee17beb4cuda3std6ranges3__45__cpo4swapE:
	.zero		1
	.type		_ZN34_INTERNAL_1980d508_4_k_cu_cee17beb6thrust24THRUST_300001_SM_1000_NS8cuda_cub10par_nosyncE,@object
	.size		_ZN34_INTERNAL_1980d508_4_k_cu_cee17beb6thrust24THRUST_300001_SM_1000_NS8cuda_cub10par_nosyncE,(_ZN34_INTERNAL_1980d508_4_k_cu_cee17beb6thrust24THRUST_300001_SM_1000_NS12placeholders2_9E - _ZN34_INTERNAL_1980d508_4_k_cu_cee17beb6thrust24THRUST_300001_SM_1000_NS8cuda_cub10par_nosyncE)
_ZN34_INTERNAL_1980d508_4_k_cu_cee17beb6thrust24THRUST_300001_SM_1000_NS8cuda_cub10par_nosyncE:
	.zero		1
	.type		_ZN34_INTERNAL_1980d508_4_k_cu_cee17beb6thrust24THRUST_300001_SM_1000_NS12placeholders2_9E,@object
	.size		_ZN34_INTERNAL_1980d508_4_k_cu_cee17beb6thrust24THRUST_300001_SM_1000_NS12placeholders2_9E,(_ZN34_INTERNAL_1980d508_4_k_cu_cee17beb4cuda3std3__436_GLOBAL__N__1980d508_4_k_cu_cee17beb6ignoreE - _ZN34_INTERNAL_1980d508_4_k_cu_cee17beb6thrust24THRUST_300001_SM_1000_NS12placeholders2_9E)
_ZN34_INTERNAL_1980d508_4_k_cu_cee17beb6thrust24THRUST_300001_SM_1000_NS12placeholders2_9E:
	.zero		1
	.type		_ZN34_INTERNAL_1980d508_4_k_cu_cee17beb4cuda3std3__436_GLOBAL__N__1980d508_4_k_cu_cee17beb6ignoreE,@object
	.size		_ZN34_INTERNAL_1980d508_4_k_cu_cee17beb4cuda3std3__436_GLOBAL__N__1980d508_4_k_cu_cee17beb6ignoreE,(_ZN34_INTERNAL_1980d508_4_k_cu_cee17beb4cuda3std6ranges3__45__cpo4dataE - _ZN34_INTERNAL_1980d508_4_k_cu_cee17beb4cuda3std3__436_GLOBAL__N__1980d508_4_k_cu_cee17beb6ignoreE)
_ZN34_INTERNAL_1980d508_4_k_cu_cee17beb4cuda3std3__436_GLOBAL__N__1980d508_4_k_cu_cee17beb6ignoreE:
	.zero		1
	.type		_ZN34_INTERNAL_1980d508_4_k_cu_cee17beb4cuda3std6ranges3__45__cpo4dataE,@object
	.size		_ZN34_INTERNAL_1980d508_4_k_cu_cee17beb4cuda3std6ranges3__45__cpo4dataE,(_ZN34_INTERNAL_1980d508_4_k_cu_cee17beb6thrust24THRUST_300001_SM_1000_NS12placeholders2_1E - _ZN34_INTERNAL_1980d508_4_k_cu_cee17beb4cuda3std6ranges3__45__cpo4dataE)
_ZN34_INTERNAL_1980d508_4_k_cu_cee17beb4cuda3std6ranges3__45__cpo4dataE:
	.zero		1
	.type		_ZN34_INTERNAL_1980d508_4_k_cu_cee17beb6thrust24THRUST_300001_SM_1000_NS12placeholders2_1E,@object
	.size		_ZN34_INTERNAL_1980d508_4_k_cu_cee17beb6thrust24THRUST_300001_SM_1000_NS12placeholders2_1E,(_ZN34_INTERNAL_1980d508_4_k_cu_cee17beb4cuda3std3__45__cpo5beginE - _ZN34_INTERNAL_1980d508_4_k_cu_cee17beb6thrust24THRUST_300001_SM_1000_NS12placeholders2_1E)
_ZN34_INTERNAL_1980d508_4_k_cu_cee17beb6thrust24THRUST_300001_SM_1000_NS12placeholders2_1E:
	.zero		1
	.type		_ZN34_INTERNAL_1980d508_4_k_cu_cee17beb4cuda3std3__45__cpo5beginE,@object
	.size		_ZN34_INTERNAL_1980d508_4_k_cu_cee17beb4cuda3std3__45__cpo5beginE,(_ZN34_INTERNAL_1980d508_4_k_cu_cee17beb4cuda3std6ranges3__45__cpo5beginE - _ZN34_INTERNAL_1980d508_4_k_cu_cee17beb4cuda3std3__45__cpo5beginE)
_ZN34_INTERNAL_1980d508_4_k_cu_cee17beb4cuda3std3__45__cpo5beginE:
	.zero		1
	.type		_ZN34_INTERNAL_1980d508_4_k_cu_cee17beb4cuda3std6ranges3__45__cpo5beginE,@object
	.size		_ZN34_INTERNAL_1980d508_4_k_cu_cee17beb4cuda3std6ranges3__45__cpo5beginE,(_ZN34_INTERNAL_1980d508_4_k_cu_cee17beb6thrust24THRUST_300001_SM_1000_NS12placeholders2_5E - _ZN34_INTERNAL_1980d508_4_k_cu_cee17beb4cuda3std6ranges3__45__cpo5beginE)
_ZN34_INTERNAL_1980d508_4_k_cu_cee17beb4cuda3std6ranges3__45__cpo5beginE:
	.zero		1
	.type		_ZN34_INTERNAL_1980d508_4_k_cu_cee17beb6thrust24THRUST_300001_SM_1000_NS12placeholders2_5E,@object
	.size		_ZN34_INTERNAL_1980d508_4_k_cu_cee17beb6thrust24THRUST_300001_SM_1000_NS12placeholders2_5E,(_ZN34_INTERNAL_1980d508_4_k_cu_cee17beb4cuda3std3__45__cpo6rbeginE - _ZN34_INTERNAL_1980d508_4_k_cu_cee17beb6thrust24THRUST_300001_SM_1000_NS12placeholders2_5E)
_ZN34_INTERNAL_1980d508_4_k_cu_cee17beb6thrust24THRUST_300001_SM_1000_NS12placeholders2_5E:
	.zero		1
	.type		_ZN34_INTERNAL_1980d508_4_k_cu_cee17beb4cuda3std3__45__cpo6rbeginE,@object
	.size		_ZN34_INTERNAL_1980d508_4_k_cu_cee17beb4cuda3std3__45__cpo6rbeginE,(_ZN34_INTERNAL_1980d508_4_k_cu_cee17beb4cuda3std6ranges3__45__cpo7advanceE - _ZN34_INTERNAL_1980d508_4_k_cu_cee17beb4cuda3std3__45__cpo6rbeginE)
_ZN34_INTERNAL_1980d508_4_k_cu_cee17beb4cuda3std3__45__cpo6rbeginE:
	.zero		1
	.type		_ZN34_INTERNAL_1980d508_4_k_cu_cee17beb4cuda3std6ranges3__45__cpo7advanceE,@object
	.size		_ZN34_INTERNAL_1980d508_4_k_cu_cee17beb4cuda3std6ranges3__45__cpo7advanceE,(_ZN34_INTERNAL_1980d508_4_k_cu_cee17beb4cuda3std3__47nulloptE - _ZN34_INTERNAL_1980d508_4_k_cu_cee17beb4cuda3std6ranges3__45__cpo7advanceE)
_ZN34_INTERNAL_1980d508_4_k_cu_cee17beb4cuda3std6ranges3__45__cpo7advanceE:
	.zero		1
	.type		_ZN34_INTERNAL_1980d508_4_k_cu_cee17beb4cuda3std3__47nulloptE,@object
	.size		_ZN34_INTERNAL_1980d508_4_k_cu_cee17beb4cuda3std3__47nulloptE,(_ZN34_INTERNAL_1980d508_4_k_cu_cee17beb4cuda3std6ranges3__45__cpo8distanceE - _ZN34_INTERNAL_1980d508_4_k_cu_cee17beb4cuda3std3__47nulloptE)
_ZN34_INTERNAL_1980d508_4_k_cu_cee17beb4cuda3std3__47nulloptE:
	.zero		1
	.type		_ZN34_INTERNAL_1980d508_4_k_cu_cee17beb4cuda3std6ranges3__45__cpo8distanceE,@object
	.size		_ZN34_INTERNAL_1980d508_4_k_cu_cee17beb4cuda3std6ranges3__45__cpo8distanceE,(_ZN34_INTERNAL_1980d508_4_k_cu_cee17beb6thrust24THRUST_300001_SM_1000_NS12placeholders3_10E - _ZN34_INTERNAL_1980d508_4_k_cu_cee17beb4cuda3std6ranges3__45__cpo8distanceE)
_ZN34_INTERNAL_1980d508_4_k_cu_cee17beb4cuda3std6ranges3__45__cpo8distanceE:
	.zero		1
	.type		_ZN34_INTERNAL_1980d508_4_k_cu_cee17beb6thrust24THRUST_300001_SM_1000_NS12placeholders3_10E,@object
	.size		_ZN34_INTERNAL_1980d508_4_k_cu_cee17beb6thrust24THRUST_300001_SM_1000_NS12placeholders3_10E,(_ZN34_INTERNAL_1980d508_4_k_cu_cee17beb4cuda3std3__419piecewise_constructE - _ZN34_INTERNAL_1980d508_4_k_cu_cee17beb6thrust24THRUST_300001_SM_1000_NS12placeholders3_10E)
_ZN34_INTERNAL_1980d508_4_k_cu_cee17beb6thrust24THRUST_300001_SM_1000_NS12placeholders3_10E:
	.zero		1
	.type		_ZN34_INTERNAL_1980d508_4_k_cu_cee17beb4cuda3std3__419piecewise_constructE,@object
	.size		_ZN34_INTERNAL_1980d508_4_k_cu_cee17beb4cuda3std3__419piecewise_constructE,(_ZN34_INTERNAL_1980d508_4_k_cu_cee17beb4cuda3std6ranges3__45__cpo5cdataE - _ZN34_INTERNAL_1980d508_4_k_cu_cee17beb4cuda3std3__419piecewise_constructE)
_ZN34_INTERNAL_1980d508_4_k_cu_cee17beb4cuda3std3__419piecewise_constructE:
	.zero		1
	.type		_ZN34_INTERNAL_1980d508_4_k_cu_cee17beb4cuda3std6ranges3__45__cpo5cdataE,@object
	.size		_ZN34_INTERNAL_1980d508_4_k_cu_cee17beb4cuda3std6ranges3__45__cpo5cdataE,(_ZN34_INTERNAL_1980d508_4_k_cu_cee17beb6thrust24THRUST_300001_SM_1000_NS12placeholders2_2E - _ZN34_INTERNAL_1980d508_4_k_cu_cee17beb4cuda3std6ranges3__45__cpo5cdataE)
_ZN34_INTERNAL_1980d508_4_k_cu_cee17beb4cuda3std6ranges3__45__cpo5cdataE:
	.zero		1
	.type		_ZN34_INTERNAL_1980d508_4_k_cu_cee17beb6thrust24THRUST_300001_SM_1000_NS12placeholders2_2E,@object
	.size		_ZN34_INTERNAL_1980d508_4_k_cu_cee17beb6thrust24THRUST_300001_SM_1000_NS12placeholders2_2E,(_ZN34_INTERNAL_1980d508_4_k_cu_cee17beb4cuda3std3__45__cpo3endE - _ZN34_INTERNAL_1980d508_4_k_cu_cee17beb6thrust24THRUST_300001_SM_1000_NS12placeholders2_2E)
_ZN34_INTERNAL_1980d508_4_k_cu_cee17beb6thrust24THRUST_300001_SM_1000_NS12placeholders2_2E:
	.zero		1
	.type		_ZN34_INTERNAL_1980d508_4_k_cu_cee17beb4cuda3std3__45__cpo3endE,@object
	.size		_ZN34_INTERNAL_1980d508_4_k_cu_cee17beb4cuda3std3__45__cpo3endE,(_ZN34_INTERNAL_1980d508_4_k_cu_cee17beb4cuda3std6ranges3__45__cpo3endE - _ZN34_INTERNAL_1980d508_4_k_cu_cee17beb4cuda3std3__45__cpo3endE)
_ZN34_INTERNAL_1980d508_4_k_cu_cee17beb4cuda3std3__45__cpo3endE:
	.zero		1
	.type		_ZN34_INTERNAL_1980d508_4_k_cu_cee17beb4cuda3std6ranges3__45__cpo3endE,@object
	.size		_ZN34_INTERNAL_1980d508_4_k_cu_cee17beb4cuda3std6ranges3__45__cpo3endE,(_ZN34_INTERNAL_1980d508_4_k_cu_cee17beb6thrust24THRUST_300001_SM_1000_NS12placeholders2_6E - _ZN34_INTERNAL_1980d508_4_k_cu_cee17beb4cuda3std6ranges3__45__cpo3endE)
_ZN34_INTERNAL_1980d508_4_k_cu_cee17beb4cuda3std6ranges3__45__cpo3endE:
	.zero		1
	.type		_ZN34_INTERNAL_1980d508_4_k_cu_cee17beb6thrust24THRUST_300001_SM_1000_NS12placeholders2_6E,@object
	.size		_ZN34_INTERNAL_1980d508_4_k_cu_cee17beb6thrust24THRUST_300001_SM_1000_NS12placeholders2_6E,(_ZN34_INTERNAL_1980d508_4_k_cu_cee17beb4cuda3std3__45__cpo4rendE - _ZN34_INTERNAL_1980d508_4_k_cu_cee17beb6thrust24THRUST_300001_SM_1000_NS12placeholders2_6E)
_ZN34_INTERNAL_1980d508_4_k_cu_cee17beb6thrust24THRUST_300001_SM_1000_NS12placeholders2_6E:
	.zero		1
	.type		_ZN34_INTERNAL_1980d508_4_k_cu_cee17beb4cuda3std3__45__cpo4rendE,@object
	.size		_ZN34_INTERNAL_1980d508_4_k_cu_cee17beb4cuda3std3__45__cpo4rendE,(_ZN34_INTERNAL_1980d508_4_k_cu_cee17beb4cuda3std6ranges3__45__cpo9iter_swapE - _ZN34_INTERNAL_1980d508_4_k_cu_cee17beb4cuda3std3__45__cpo4rendE)
_ZN34_INTERNAL_1980d508_4_k_cu_cee17beb4cuda3std3__45__cpo4rendE:
	.zero		1
	.type		_ZN34_INTERNAL_1980d508_4_k_cu_cee17beb4cuda3std6ranges3__45__cpo9iter_swapE,@object
	.size		_ZN34_INTERNAL_1980d508_4_k_cu_cee17beb4cuda3std6ranges3__45__cpo9iter_swapE,(_ZN34_INTERNAL_1980d508_4_k_cu_cee17beb4cuda3std3__48unexpectE - _ZN34_INTERNAL_1980d508_4_k_cu_cee17beb4cuda3std6ranges3__45__cpo9iter_swapE)
_ZN34_INTERNAL_1980d508_4_k_cu_cee17beb4cuda3std6ranges3__45__cpo9iter_swapE:
	.zero		1
	.type		_ZN34_INTERNAL_1980d508_4_k_cu_cee17beb4cuda3std3__48unexpectE,@object
	.size		_ZN34_INTERNAL_1980d508_4_k_cu_cee17beb4cuda3std3__48unexpectE,(_ZN34_INTERNAL_1980d508_4_k_cu_cee17beb6thrust24THRUST_300001_SM_1000_NS8cuda_cub3parE - _ZN34_INTERNAL_1980d508_4_k_cu_cee17beb4cuda3std3__48unexpectE)
_ZN34_INTERNAL_1980d508_4_k_cu_cee17beb4cuda3std3__48unexpectE:
	.zero		1
	.type		_ZN34_INTERNAL_1980d508_4_k_cu_cee17beb6thrust24THRUST_300001_SM_1000_NS8cuda_cub3parE,@object
	.size		_ZN34_INTERNAL_1980d508_4_k_cu_cee17beb6thrust24THRUST_300001_SM_1000_NS8cuda_cub3parE,(_ZN34_INTERNAL_1980d508_4_k_cu_cee17beb6thrust24THRUST_300001_SM_1000_NS12placeholders2_4E - _ZN34_INTERNAL_1980d508_4_k_cu_cee17beb6thrust24THRUST_300001_SM_1000_NS8cuda_cub3parE)
_ZN34_INTERNAL_1980d508_4_k_cu_cee17beb6thrust24THRUST_300001_SM_1000_NS8cuda_cub3parE:
	.zero		1
	.type		_ZN34_INTERNAL_1980d508_4_k_cu_cee17beb6thrust24THRUST_300001_SM_1000_NS12placeholders2_4E,@object
	.size		_ZN34_INTERNAL_1980d508_4_k_cu_cee17beb6thrust24THRUST_300001_SM_1000_NS12placeholders2_4E,(_ZN34_INTERNAL_1980d508_4_k_cu_cee17beb4cuda3std3__45__cpo4cendE - _ZN34_INTERNAL_1980d508_4_k_cu_cee17beb6thrust24THRUST_300001_SM_1000_NS12placeholders2_4E)
_ZN34_INTERNAL_1980d508_4_k_cu_cee17beb6thrust24THRUST_300001_SM_1000_NS12placeholders2_4E:
	.zero		1
	.type		_ZN34_INTERNAL_1980d508_4_k_cu_cee17beb4cuda3std3__45__cpo4cendE,@object
	.size		_ZN34_INTERNAL_1980d508_4_k_cu_cee17beb4cuda3std3__45__cpo4cendE,(_ZN34_INTERNAL_1980d508_4_k_cu_cee17beb4cuda3std6ranges3__45__cpo4cendE - _ZN34_INTERNAL_1980d508_4_k_cu_cee17beb4cuda3std3__45__cpo4cendE)
_ZN34_INTERNAL_1980d508_4_k_cu_cee17beb4cuda3std3__45__cpo4cendE:
	.zero		1
	.type		_ZN34_INTERNAL_1980d508_4_k_cu_cee17beb4cuda3std6ranges3__45__cpo4cendE,@object
	.size		_ZN34_INTERNAL_1980d508_4_k_cu_cee17beb4cuda3std6ranges3__45__cpo4cendE,(_ZN34_INTERNAL_1980d508_4_k_cu_cee17beb4cuda3std3__420unreachable_sentinelE - _ZN34_INTERNAL_1980d508_4_k_cu_cee17beb4cuda3std6ranges3__45__cpo4cendE)
_ZN34_INTERNAL_1980d508_4_k_cu_cee17beb4cuda3std6ranges3__45__cpo4cendE:
	.zero		1
	.type		_ZN34_INTERNAL_1980d508_4_k_cu_cee17beb4cuda3std3__420unreachable_sentinelE,@object
	.size		_ZN34_INTERNAL_1980d508_4_k_cu_cee17beb4cuda3std3__420unreachable_sentinelE,(_ZN34_INTERNAL_1980d508_4_k_cu_cee17beb4cuda3std6ranges3__45__cpo5ssizeE - _ZN34_INTERNAL_1980d508_4_k_cu_cee17beb4cuda3std3__420unreachable_sentinelE)
_ZN34_INTERNAL_1980d508_4_k_cu_cee17beb4cuda3std3__420unreachable_sentinelE:
	.zero		1
	.type		_ZN34_INTERNAL_1980d508_4_k_cu_cee17beb4cuda3std6ranges3__45__cpo5ssizeE,@object
	.size		_ZN34_INTERNAL_1980d508_4_k_cu_cee17beb4cuda3std6ranges3__45__cpo5ssizeE,(_ZN34_INTERNAL_1980d508_4_k_cu_cee17beb6thrust24THRUST_300001_SM_1000_NS12placeholders2_8E - _ZN34_INTERNAL_1980d508_4_k_cu_cee17beb4cuda3std6ranges3__45__cpo5ssizeE)
_ZN34_INTERNAL_1980d508_4_k_cu_cee17beb4cuda3std6ranges3__45__cpo5ssizeE:
	.zero		1
	.type		_ZN34_INTERNAL_1980d508_4_k_cu_cee17beb6thrust24THRUST_300001_SM_1000_NS12placeholders2_8E,@object
	.size		_ZN34_INTERNAL_1980d508_4_k_cu_cee17beb6thrust24THRUST_300001_SM_1000_NS12placeholders2_8E,(_ZN34_INTERNAL_1980d508_4_k_cu_cee17beb4cuda3std3__45__cpo5crendE - _ZN34_INTERNAL_1980d508_4_k_cu_cee17beb6thrust24THRUST_300001_SM_1000_NS12placeholders2_8E)
_ZN34_INTERNAL_1980d508_4_k_cu_cee17beb6thrust24THRUST_300001_SM_1000_NS12placeholders2_8E:
	.zero		1
	.type		_ZN34_INTERNAL_1980d508_4_k_cu_cee17beb4cuda3std3__45__cpo5crendE,@object
	.size		_ZN34_INTERNAL_1980d508_4_k_cu_cee17beb4cuda3std3__45__cpo5crendE,(_ZN34_INTERNAL_1980d508_4_k_cu_cee17beb4cuda3std6ranges3__45__cpo4prevE - _ZN34_INTERNAL_1980d508_4_k_cu_cee17beb4cuda3std3__45__cpo5crendE)
_ZN34_INTERNAL_1980d508_4_k_cu_cee17beb4cuda3std3__45__cpo5crendE:
	.zero		1
	.type		_ZN34_INTERNAL_1980d508_4_k_cu_cee17beb4cuda3std6ranges3__45__cpo4prevE,@object
	.size		_ZN34_INTERNAL_1980d508_4_k_cu_cee17beb4cuda3std6ranges3__45__cpo4prevE,(_ZN34_INTERNAL_1980d508_4_k_cu_cee17beb4cuda3std6ranges3__45__cpo9iter_moveE - _ZN34_INTERNAL_1980d508_4_k_cu_cee17beb4cuda3std6ranges3__45__cpo4prevE)
_ZN34_INTERNAL_1980d508_4_k_cu_cee17beb4cuda3std6ranges3__45__cpo4prevE:
	.zero		1
	.type		_ZN34_INTERNAL_1980d508_4_k_cu_cee17beb4cuda3std6ranges3__45__cpo9iter_moveE,@object
	.size		_ZN34_INTERNAL_1980d508_4_k_cu_cee17beb4cuda3std6ranges3__45__cpo9iter_moveE,(_ZN34_INTERNAL_1980d508_4_k_cu_cee17beb6thrust24THRUST_300001_SM_1000_NS6system6detail10sequential3seqE - _ZN34_INTERNAL_1980d508_4_k_cu_cee17beb4cuda3std6ranges3__45__cpo9iter_moveE)
_ZN34_INTERNAL_1980d508_4_k_cu_cee17beb4cuda3std6ranges3__45__cpo9iter_moveE:
	.zero		1
	.type		_ZN34_INTERNAL_1980d508_4_k_cu_cee17beb6thrust24THRUST_300001_SM_1000_NS6system6detail10sequential3seqE,@object
	.size		_ZN34_INTERNAL_1980d508_4_k_cu_cee17beb6thrust24THRUST_300001_SM_1000_NS6system6detail10sequential3seqE,(.L_31 - _ZN34_INTERNAL_1980d508_4_k_cu_cee17beb6thrust24THRUST_300001_SM_1000_NS6system6detail10sequential3seqE)
_ZN34_INTERNAL_1980d508_4_k_cu_cee17beb6thrust24THRUST_300001_SM_1000_NS6system6detail10sequential3seqE:
	.zero		1
.L_31:


//--------------------- .nv.constant0._ZN3cub18CUB_300001_SM_10006detail8for_each13static_kernelINS2_12policy_hub_t12policy_500_tElNS2_12op_wrapper_tIl17FloydWarshallStepN6thrust24THRUST_300001_SM_1000_NS17counting_iteratorIiNS9_11use_defaultESB_SB_EEEEEEvT0_T1_ --------------------------
	.section	.nv.constant0._ZN3cub18CUB_300001_SM_10006detail8for_each13static_kernelINS2_12policy_hub_t12policy_500_tElNS2_12op_wrapper_tIl17FloydWarshallStepN6thrust24THRUST_300001_SM_1000_NS17counting_iteratorIiNS9_11use_defaultESB_SB_EEEEEEvT0_T1_,"a",@progbits
	.sectionflags	@""
	.align	4
.nv.constant0._ZN3cub18CUB_300001_SM_10006detail8for_each13static_kernelINS2_12policy_hub_t12policy_500_tElNS2_12op_wrapper_tIl17FloydWarshallStepN6thrust24THRUST_300001_SM_1000_NS17counting_iteratorIiNS9_11use_defaultESB_SB_EEEEEEvT0_T1_:
	.zero		928


//--------------------- .nv.constant0._ZN3cub18CUB_300001_SM_10006detail11EmptyKernelIvEEvv --------------------------
	.section	.nv.constant0._ZN3cub18CUB_300001_SM_10006detail11EmptyKernelIvEEvv,"a",@progbits
	.sectionflags	@""
	.align	4
.nv.constant0._ZN3cub18CUB_300001_SM_10006detail11EmptyKernelIvEEvv:
	.zero		896


//--------------------- SYMBOLS --------------------------

	.type		.nv.reservedSmem.offset0,@object
	.size		.nv.reservedSmem.offset0,0x4
